def matmul_kernel(
    a_ptr,
    b_ptr,
    c_ptr,
    M,
    N,
    K,
    stride_am,
    stride_ak,
    stride_bk,
    stride_bn,
    stride_cm,
    stride_cn,
    BLOCK_M: tl.constexpr,
    BLOCK_N: tl.constexpr,
    BLOCK_K: tl.constexpr,
    GROUP_M: tl.constexpr,
):
    pid = tl.program_id(axis=0)
    num_pid_m = tl.cdiv(M, BLOCK_M)
    num_pid_n = tl.cdiv(N, BLOCK_N)
    num_pid_in_group = GROUP_M * num_pid_n
    group_id = pid // num_pid_in_group
    first_pid_m = group_id * GROUP_M
    group_size_m = min(num_pid_m - first_pid_m, GROUP_M)
    pid_m = first_pid_m + ((pid % num_pid_in_group) % group_size_m)
    pid_n = (pid % num_pid_in_group) // group_size_m

    offs_am = (pid_m * BLOCK_M + tl.arange(0, BLOCK_M)) % M
    offs_bn = (pid_n * BLOCK_N + tl.arange(0, BLOCK_N)) % N
    offs_k = tl.arange(0, BLOCK_K)
    a_ptrs = a_ptr + offs_am[:, None] * stride_am + offs_k[None, :] * stride_ak
    b_ptrs = b_ptr + offs_k[:, None] * stride_bk + offs_bn[None, :] * stride_bn

    acc = tl.zeros((BLOCK_M, BLOCK_N), dtype=tl.float32)
    for kk in range(0, tl.cdiv(K, BLOCK_K)):
        a = tl.load(a_ptrs, mask=offs_k[None, :] < K - kk * BLOCK_K, other=0.0)
        b = tl.load(b_ptrs, mask=offs_k[:, None] < K - kk * BLOCK_K, other=0.0)
        acc = tl.dot(a, b, acc)
        a_ptrs += BLOCK_K * stride_ak
        b_ptrs += BLOCK_K * stride_bk

    c = acc.to(c_ptr.dtype.element_ty)
    offs_cm = pid_m * BLOCK_M + tl.arange(0, BLOCK_M)
    offs_cn = pid_n * BLOCK_N + tl.arange(0, BLOCK_N)
    c_ptrs = c_ptr + offs_cm[:, None] * stride_cm + offs_cn[None, :] * stride_cn
    mask = (offs_cm[:, None] < M) & (offs_cn[None, :] < N)
    tl.store(c_ptrs, c, mask=mask)

# config = {"BLOCK_K": 64, "BLOCK_M": 64, "BLOCK_N": 64, "GROUP_M": 8, "arch": "sm_100", "dtype": "fp8e5m2", "num_ctas": 1, "num_stages": 3, "num_warps": 8}
# arch = sm_100


// ===== COMPILED SASS (sm_100a) =====

	.target	sm_100a

	.elftype	@"ET_EXEC"


//--------------------- .note.nv.tkinfo           --------------------------
	.section	.note.nv.tkinfo,"",@"SHT_NOTE"
	.sectionflags	@"SHF_NOTE_NV_TKINFO"
	.tkinfo
        /*0018*/ 	.word	0x00000081
        /*0030*/ 	.string	""
        /*0030*/ 	.string	"ptxas-blackwell"
        /*0030*/ 	.string	"Cuda compilation tools, release 12.9, V12.9.86"
        /*0030*/ 	.string	"Build cuda_12.9.r12.9/compiler.36037853_0"
        /*0030*/ 	.string	"-v  -suppress-debug-info  -lineinfo  -arch sm_100a "



//--------------------- .note.nv.cuver            --------------------------
	.section	.note.nv.cuver,"",@"SHT_NOTE"
	.sectionflags	@"SHF_NOTE_NV_CUVER"
        /*0018*/ 	.short	0x0001
        /*001a*/ 	.short	0x0064
        /*001c*/ 	.short	0x0001
        /*001e*/ 	.short	0x0000
        /*0020*/ 	.short	0x0001
        /*0022*/ 	.short	0x0000


//--------------------- .nv.info                  --------------------------
	.section	.nv.info,"",@"SHT_CUDA_INFO"
	.align	4


	//----- nvinfo : EIATTR_REGCOUNT
	.align		4
        /*0000*/ 	.byte	0x04, 0x2f
        /*0002*/ 	.short	(.L_4 - .L_3)
	.align		4
.L_3:
        /*0004*/ 	.word	index@(matmul_kernel)
        /*0008*/ 	.word	0x00000080


	//----- nvinfo : EIATTR_FRAME_SIZE
	.align		4
.L_4:
        /*000c*/ 	.byte	0x04, 0x11
        /*000e*/ 	.short	(.L_6 - .L_5)
	.align		4
.L_5:
        /*0010*/ 	.word	index@($__internal_2_$__cuda_sm10x_tcgen05_guardrail_trap_unallocated_columns_being_dealloced)
        /*0014*/ 	.word	0x00000000


	//----- nvinfo : EIATTR_FRAME_SIZE
	.align		4
.L_6:
        /*0018*/ 	.byte	0x04, 0x11
        /*001a*/ 	.short	(.L_8 - .L_7)
	.align		4
.L_7:
        /*001c*/ 	.word	index@($__internal_1_$__cuda_sm10x_tcgen05_guardrail_trap_phase_invalid_during_alloc)
        /*0020*/ 	.word	0x00000000


	//----- nvinfo : EIATTR_FRAME_SIZE
	.align		4
.L_8:
        /*0024*/ 	.byte	0x04, 0x11
        /*0026*/ 	.short	(.L_10 - .L_9)
	.align		4
.L_9:
        /*0028*/ 	.word	index@($__internal_0_$__cuda_sm10x_tcgen05_guardrail_trap_col_being_dealloced_not_returned_by_alloc)
        /*002c*/ 	.word	0x00000000


	//----- nvinfo : EIATTR_FRAME_SIZE
	.align		4
.L_10:
        /*0030*/ 	.byte	0x04, 0x11
        /*0032*/ 	.short	(.L_12 - .L_11)
	.align		4
.L_11:
        /*0034*/ 	.word	index@(matmul_kernel)
        /*0038*/ 	.word	0x00000000


	//----- nvinfo : EIATTR_MIN_STACK_SIZE
	.align		4
.L_12:
        /*003c*/ 	.byte	0x04, 0x12
        /*003e*/ 	.short	(.L_14 - .L_13)
	.align		4
.L_13:
        /*0040*/ 	.word	index@(matmul_kernel)
        /*0044*/ 	.word	0x00000000
.L_14:


//--------------------- .nv.info.matmul_kernel    --------------------------
	.section	.nv.info.matmul_kernel,"",@"SHT_CUDA_INFO"
	.sectionflags	@""
	.align	4


	//----- nvinfo : EIATTR_CUDA_API_VERSION
	.align		4
        /*0000*/ 	.byte	0x04, 0x37
        /*0002*/ 	.short	(.L_16 - .L_15)
.L_15:
        /*0004*/ 	.word	0x00000081


	//----- nvinfo : EIATTR_KPARAM_INFO
	.align		4
.L_16:
        /*0008*/ 	.byte	0x04, 0x17
        /*000a*/ 	.short	(.L_18 - .L_17)
.L_17:
        /*000c*/ 	.word	0x00000000
        /*0010*/ 	.short	0x000d
        /*0012*/ 	.short	0x0048
        /*0014*/ 	.byte	0x00, 0xf4, 0x21, 0x00


	//----- nvinfo : EIATTR_KPARAM_INFO
	.align		4
.L_18:
        /*0018*/ 	.byte	0x04, 0x17
        /*001a*/ 	.short	(.L_20 - .L_19)
.L_19:
        /*001c*/ 	.word	0x00000000
        /*0020*/ 	.short	0x000c
        /*0022*/ 	.short	0x0040
        /*0024*/ 	.byte	0x00, 0xf4, 0x21, 0x00


	//----- nvinfo : EIATTR_KPARAM_INFO
	.align		4
.L_20:
        /*0028*/ 	.byte	0x04, 0x17
        /*002a*/ 	.short	(.L_22 - .L_21)
.L_21:
        /*002c*/ 	.word	0x00000000
        /*0030*/ 	.short	0x000b
        /*0032*/ 	.short	0x0038
        /*0034*/ 	.byte	0x00, 0xf0, 0x11, 0x00


	//----- nvinfo : EIATTR_KPARAM_INFO
	.align		4
.L_22:
        /*0038*/ 	.byte	0x04, 0x17
        /*003a*/ 	.short	(.L_24 - .L_23)
.L_23:
        /*003c*/ 	.word	0x00000000
        /*0040*/ 	.short	0x000a
        /*0042*/ 	.short	0x0034
        /*0044*/ 	.byte	0x00, 0xf0, 0x11, 0x00


	//----- nvinfo : EIATTR_KPARAM_INFO
	.align		4
.L_24:
        /*0048*/ 	.byte	0x04, 0x17
        /*004a*/ 	.short	(.L_26 - .L_25)
.L_25:
        /*004c*/ 	.word	0x00000000
        /*0050*/ 	.short	0x0009
        /*0052*/ 	.short	0x0030
        /*0054*/ 	.byte	0x00, 0xf0, 0x11, 0x00


	//----- nvinfo : EIATTR_KPARAM_INFO
	.align		4
.L_26:
        /*0058*/ 	.byte	0x04, 0x17
        /*005a*/ 	.short	(.L_28 - .L_27)
.L_27:
        /*005c*/ 	.word	0x00000000
        /*0060*/ 	.short	0x0008
        /*0062*/ 	.short	0x002c
        /*0064*/ 	.byte	0x00, 0xf0, 0x11, 0x00


	//----- nvinfo : EIATTR_KPARAM_INFO
	.align		4
.L_28:
        /*0068*/ 	.byte	0x04, 0x17
        /*006a*/ 	.short	(.L_30 - .L_29)
.L_29:
        /*006c*/ 	.word	0x00000000
        /*0070*/ 	.short	0x0007
        /*0072*/ 	.short	0x0028
        /*0074*/ 	.byte	0x00, 0xf0, 0x11, 0x00


	//----- nvinfo : EIATTR_KPARAM_INFO
	.align		4
.L_30:
        /*0078*/ 	.byte	0x04, 0x17
        /*007a*/ 	.short	(.L_32 - .L_31)
.L_31:
        /*007c*/ 	.word	0x00000000
        /*0080*/ 	.short	0x0006
        /*0082*/ 	.short	0x0024
        /*0084*/ 	.byte	0x00, 0xf0, 0x11, 0x00


	//----- nvinfo : EIATTR_KPARAM_INFO
	.align		4
.L_32:
        /*0088*/ 	.byte	0x04, 0x17
        /*008a*/ 	.short	(.L_34 - .L_33)
.L_33:
        /*008c*/ 	.word	0x00000000
        /*0090*/ 	.short	0x0005
        /*0092*/ 	.short	0x0020
        /*0094*/ 	.byte	0x00, 0xf0, 0x11, 0x00


	//----- nvinfo : EIATTR_KPARAM_INFO
	.align		4
.L_34:
        /*0098*/ 	.byte	0x04, 0x17
        /*009a*/ 	.short	(.L_36 - .L_35)
.L_35:
        /*009c*/ 	.word	0x00000000
        /*00a0*/ 	.short	0x0004
        /*00a2*/ 	.short	0x001c
        /*00a4*/ 	.byte	0x00, 0xf0, 0x11, 0x00


	//----- nvinfo : EIATTR_KPARAM_INFO
	.align		4
.L_36:
        /*00a8*/ 	.byte	0x04, 0x17
        /*00aa*/ 	.short	(.L_38 - .L_37)
.L_37:
        /*00ac*/ 	.word	0x00000000
        /*00b0*/ 	.short	0x0003
        /*00b2*/ 	.short	0x0018
        /*00b4*/ 	.byte	0x00, 0xf0, 0x11, 0x00


	//----- nvinfo : EIATTR_KPARAM_INFO
	.align		4
.L_38:
        /*00b8*/ 	.byte	0x04, 0x17
        /*00ba*/ 	.short	(.L_40 - .L_39)
.L_39:
        /*00bc*/ 	.word	0x00000000
        /*00c0*/ 	.short	0x0002
        /*00c2*/ 	.short	0x0010
        /*00c4*/ 	.byte	0x00, 0xf4, 0x21, 0x00


	//----- nvinfo : EIATTR_KPARAM_INFO
	.align		4
.L_40:
        /*00c8*/ 	.byte	0x04, 0x17
        /*00ca*/ 	.short	(.L_42 - .L_41)
.L_41:
        /*00cc*/ 	.word	0x00000000
        /*00d0*/ 	.short	0x0001
        /*00d2*/ 	.short	0x0008
        /*00d4*/ 	.byte	0x00, 0xf4, 0x21, 0x00


	//----- nvinfo : EIATTR_KPARAM_INFO
	.align		4
.L_42:
        /*00d8*/ 	.byte	0x04, 0x17
        /*00da*/ 	.short	(.L_44 - .L_43)
.L_43:
        /*00dc*/ 	.word	0x00000000
        /*00e0*/ 	.short	0x0000
        /*00e2*/ 	.short	0x0000
        /*00e4*/ 	.byte	0x00, 0xf4, 0x21, 0x00


	//----- nvinfo : EIATTR_AT_ENTRY_FRAGMENTS
	.align		4
.L_44:
        /*00e8*/ 	.byte	0x04, 0x4f
        /*00ea*/ 	.short	(.L_46 - .L_45)


	//   ....[0]....
.L_45:
        /*00ec*/ 	.word	0x00000004


	//----- nvinfo : EIATTR_RESERVED_SMEM_USED
	.align		4
.L_46:
        /*00f0*/ 	.byte	0x01, 0x41
	.zero		2


	//----- nvinfo : EIATTR_SPARSE_MMA_MASK
	.align		4
        /*00f4*/ 	.byte	0x03, 0x50
        /*00f6*/ 	.short	0x0000


	//----- nvinfo : EIATTR_TCGEN05_1CTA_USED
	.align		4
        /*00f8*/ 	.byte	0x01, 0x51
	.zero		2


	//----- nvinfo : EIATTR_MAXREG_COUNT
	.align		4
        /*00fc*/ 	.byte	0x03, 0x1b
        /*00fe*/ 	.short	0x00ff


	//----- nvinfo : EIATTR_NUM_BARRIERS
	.align		4
        /*0100*/ 	.byte	0x02, 0x4c
        /*0102*/ 	.byte	0x01
	.zero		1


	//----- nvinfo : EIATTR_INT_WARP_WIDE_INSTR_OFFSETS
	.align		4
        /*0104*/ 	.byte	0x04, 0x31
        /*0106*/ 	.short	(.L_48 - .L_47)


	//   ....[0]....
.L_47:
        /*0108*/ 	.word	0x00001180


	//   ....[1]....
        /*010c*/ 	.word	0x00001190


	//   ....[2]....
        /*0110*/ 	.word	0x00002550


	//   ....[3]....
        /*0114*/ 	.word	0x00004920


	//   ....[4]....
        /*0118*/ 	.word	0x00004970


	//----- nvinfo : EIATTR_COOP_GROUP_MASK_REGIDS
	.align		4
.L_48:
        /*011c*/ 	.byte	0x04, 0x29
        /*011e*/ 	.short	(.L_50 - .L_49)


	//   ....[0]....
.L_49:
        /*0120*/ 	.word	0xffffffff


	//   ....[1]....
        /*0124*/ 	.word	0xffffffff


	//   ....[2]....
        /*0128*/ 	.word	0xffffffff


	//   ....[3]....
        /*012c*/ 	.word	0xffffffff


	//----- nvinfo : EIATTR_COOP_GROUP_INSTR_OFFSETS
	.align		4
.L_50:
        /*0130*/ 	.byte	0x04, 0x28
        /*0132*/ 	.short	(.L_52 - .L_51)


	//   ....[0]....
.L_51:
        /*0134*/ 	.word	0x00000070


	//   ....[1]....
        /*0138*/ 	.word	0x00000330


	//   ....[2]....
        /*013c*/ 	.word	0x000047b0


	//   ....[3]....
        /*0140*/ 	.word	0x00004a20


	//----- nvinfo : EIATTR_VRC_CTA_INIT_COUNT
	.align		4
.L_52:
        /*0144*/ 	.byte	0x02, 0x4a
        /*0146*/ 	.byte	0x80
	.zero		1


	//----- nvinfo : EIATTR_MBARRIER_INSTR_OFFSETS
	.align		4
        /*0148*/ 	.byte	0x04, 0x39
        /*014a*/ 	.short	(.L_54 - .L_53)


	//   ....[0]....
.L_53:
        /*014c*/ 	.word	0x000012b0
        /*0150*/ 	.word	0x000000ff
        /*0154*/ 	.word	0x00000000
        /*0158*/ 	.short	0x0100
        /*015a*/ 	.byte	0x0f
	.zero		1


	//   ....[1]....
        /*015c*/ 	.word	0x00002580
        /*0160*/ 	.word	0x000000ff
        /*0164*/ 	.word	0x00004008
        /*0168*/ 	.short	0x0100
        /*016a*/ 	.byte	0x0c
	.zero		1


	//   ....[2]....
        /*016c*/ 	.word	0x00002e60
        /*0170*/ 	.word	0x000000ff
        /*0174*/ 	.word	0x00000000
        /*0178*/ 	.short	0x010a
        /*017a*/ 	.byte	0x0f
	.zero		1


	//   ....[3]....
        /*017c*/ 	.word	0x00003c00
        /*0180*/ 	.word	0x000000ff
        /*0184*/ 	.word	0x00000000
        /*0188*/ 	.short	0x010a
        /*018a*/ 	.byte	0x0f
	.zero		1


	//   ....[4]....
        /*018c*/ 	.word	0x00003d90
        /*0190*/ 	.word	0x000000ff
        /*0194*/ 	.word	0x00004000
        /*0198*/ 	.short	0x0108
        /*019a*/ 	.byte	0x0c
	.zero		1


	//   ....[5]....
        /*019c*/ 	.word	0x00003e30
        /*01a0*/ 	.word	0x000000ff
        /*01a4*/ 	.word	0x00004008
        /*01a8*/ 	.short	0x0108
        /*01aa*/ 	.byte	0x0c
	.zero		1


	//   ....[6]....
        /*01ac*/ 	.word	0x00004a40
        /*01b0*/ 	.word	0x000000ff
        /*01b4*/ 	.word	0x00000000
        /*01b8*/ 	.short	0x010a
        /*01ba*/ 	.byte	0x0f
	.zero		1


	//   ....[7]....
        /*01bc*/ 	.word	0x00004a70
        /*01c0*/ 	.word	0x000000ff
        /*01c4*/ 	.word	0x00000000
        /*01c8*/ 	.short	0x010a
        /*01ca*/ 	.byte	0x0f
	.zero		1


	//----- nvinfo : EIATTR_NUM_MBARRIERS
	.align		4
.L_54:
        /*01cc*/ 	.byte	0x03, 0x38
        /*01ce*/ 	.short	0x0002


	//----- nvinfo : EIATTR_EXIT_INSTR_OFFSETS
	.align		4
        /*01d0*/ 	.byte	0x04, 0x1c
        /*01d2*/ 	.short	(.L_56 - .L_55)


	//   ....[0]....
.L_55:
        /*01d4*/ 	.word	0x00004a30


	//----- nvinfo : EIATTR_REQNTID
	.align		4
.L_56:
        /*01d8*/ 	.byte	0x04, 0x10
        /*01da*/ 	.short	(.L_58 - .L_57)
.L_57:
        /*01dc*/ 	.word	0x00000100
        /*01e0*/ 	.word	0x00000001
        /*01e4*/ 	.word	0x00000001


	//----- nvinfo : EIATTR_CRS_STACK_SIZE
	.align		4
.L_58:
        /*01e8*/ 	.byte	0x04, 0x1e
        /*01ea*/ 	.short	(.L_60 - .L_59)
.L_59:
        /*01ec*/ 	.word	0x00000000


	//----- nvinfo : EIATTR_CBANK_PARAM_SIZE
	.align		4
.L_60:
        /*01f0*/ 	.byte	0x03, 0x19
        /*01f2*/ 	.short	0x0050


	//----- nvinfo : EIATTR_PARAM_CBANK
	.align		4
        /*01f4*/ 	.byte	0x04, 0x0a
        /*01f6*/ 	.short	(.L_62 - .L_61)
	.align		4
.L_61:
        /*01f8*/ 	.word	index@(.nv.constant0.matmul_kernel)
        /*01fc*/ 	.short	0x0380
        /*01fe*/ 	.short	0x0050


	//----- nvinfo : EIATTR_SW_WAR
	.align		4
.L_62:
        /*0200*/ 	.byte	0x04, 0x36
        /*0202*/ 	.short	(.L_64 - .L_63)
.L_63:
        /*0204*/ 	.word	0x00000008
.L_64:


//--------------------- .nv.compat                --------------------------
	.section	.nv.compat,"",@"SHT_CUDA_COMPAT_INFO"
	.align	4
        /*0000*/ 	.byte	0x02, 0x02, 0x02, 0x00, 0x02, 0x05, 0x05, 0x00, 0x02, 0x03, 0x00, 0x00, 0x02, 0x06, 0x01, 0x00


//--------------------- .nv.callgraph             --------------------------
	.section	.nv.callgraph,"",@"SHT_CUDA_CALLGRAPH"
	.align	4
	.sectionentsize	8
	.align		4
        /*0000*/ 	.word	0x00000000
	.align		4
        /*0004*/ 	.word	0xffffffff
	.align		4
        /*0008*/ 	.word	0x00000000
	.align		4
        /*000c*/ 	.word	0xfffffffe
	.align		4
        /*0010*/ 	.word	0x00000000
	.align		4
        /*0014*/ 	.word	0xfffffffd
	.align		4
        /*0018*/ 	.word	0x00000000
	.align		4
        /*001c*/ 	.word	0xfffffffc


//--------------------- .text.matmul_kernel       --------------------------
	.section	.text.matmul_kernel,"ax",@progbits
	.align	128
        .global         matmul_kernel
        .type           matmul_kernel,@function
        .size           matmul_kernel,(.L_x_20 - matmul_kernel)
        .other          matmul_kernel,@"STO_CUDA_ENTRY STV_DEFAULT"
matmul_kernel:
.text.matmul_kernel:
[----:B------:R-:W0:Y:S01]  /*0000*/  LDC R1, c[0x0][0x37c] ;  /* 0x0000df00ff017b82 */ /* 0x000e220000000800 */
[----:B------:R-:W1:Y:S01]  /*0010*/  S2R R0, SR_TID.X ;  /* 0x0000000000007919 */ /* 0x000e620000002100 */
[----:B------:R-:W2:Y:S01]  /*0020*/  LDCU.64 UR26, c[0x0][0x358] ;  /* 0x00006b00ff1a77ac */ /* 0x000ea20008000a00 */
[----:B-1----:R-:W-:-:S13]  /*0030*/  ISETP.GE.U32.AND P0, PT, R0, 0x20, PT ;  /* 0x000000200000780c */ /* 0x002fda0003f06070 */
[----:B------:R-:W-:Y:S02]  /*0040*/  VOTEU.ANY UP0, P0 ;  /* 0x0000000000ff7886 */ /* 0x000fe40000000100 */
[----:B0-2---:R-:W-:Y:S05]  /*0050*/  BRA.U UP0, `(.L_x_0) ;  /* 0x0000000100b87547 */ /* 0x005fea000b800000 */
[----:B------:R-:W0:Y:S01]  /*0060*/  S2UR UR6, SR_CgaCtaId ;  /* 0x00000000000679c3 */ /* 0x000e220000008800 */
[----:B------:R-:W-:Y:S01]  /*0070*/  NOP ;  /* 0x0000000000007918 */ /* 0x000fe20000000000 */
[----:B------:R-:W-:Y:S02]  /*0080*/  UMOV UR4, 0x40 ;  /* 0x0000004000047882 */ /* 0x000fe40000000000 */
[----:B0-----:R-:W-:-:S09]  /*0090*/  ULEA UR4, UR6, UR4, 0x18 ;  /* 0x0000000406047291 */ /* 0x001fd2000f8ec0ff */
[----:B------:R-:W0:Y:S01]  /*00a0*/  LDS.U8 R2, [UR4] ;  /* 0x00000004ff027984 */ /* 0x000e220008000000 */
[----:B------:R-:W-:Y:S02]  /*00b0*/  UMOV UR4, 0x400 ;  /* 0x0000040000047882 */ /* 0x000fe40000000000 */
[----:B------:R-:W-:Y:S01]  /*00c0*/  ULEA UR4, UR6, UR4, 0x18 ;  /* 0x0000000406047291 */ /* 0x000fe2000f8ec0ff */
[----:B0-----:R-:W-:-:S13]  /*00d0*/  ISETP.NE.AND P0, PT, R2, RZ, PT ;  /* 0x000000ff0200720c */ /* 0x001fda0003f05270 */
[----:B------:R-:W-:Y:S05]  /*00e0*/  @P0 BRA `(.L_x_1) ;  /* 0x00000000007c0947 */ /* 0x000fea0003800000 */
[----:B------:R-:W-:-:S13]  /*00f0*/  ELECT P0, URZ, PT ;  /* 0x0000000000ff782f */ /* 0x000fda0003800000 */
[----:B------:R-:W-:Y:S05]  /*0100*/  @!P0 BRA `(.L_x_2) ;  /* 0x0000000000848947 */ /* 0x000fea0003800000 */
[----:B------:R-:W-:Y:S01]  /*0110*/  UMOV UR5, 0x2 ;  /* 0x0000000200057882 */ /* 0x000fe20000000000 */
[----:B------:R-:W-:Y:S02]  /*0120*/  IMAD.MOV.U32 R5, RZ, RZ, 0x1 ;  /* 0x00000001ff057424 */ /* 0x000fe400078e00ff */
[----:B------:R-:W-:Y:S02]  /*0130*/  IMAD.MOV.U32 R3, RZ, RZ, 0x3 ;  /* 0x00000003ff037424 */ /* 0x000fe400078e00ff */
[----:B------:R-:W-:Y:S04]  /*0140*/  DEPBAR.LE SB0, 0x36 ;  /* 0x00008d800000791a */ /* 0x000fe80000000000 */
[----:B------:R-:W0:Y:S02]  /*0150*/  UTCATOMSWS.FIND_AND_SET.ALIGN UP1, UR5, UR5 ;  /* 0x00000005000575e3 */ /* 0x000e240008020800 */
[----:B0-----:R-:W-:-:S04]  /*0160*/  PLOP3.LUT P0, PT, PT, PT, UP1, 0x80, 0x8 ;  /* 0x000000000008781c */ /* 0x001fc80003f0f018 */
[----:B------:R-:W-:-:S04]  /*0170*/  SEL R2, RZ, 0xffffffff, !P0 ;  /* 0xffffffffff027807 */ /* 0x000fc80004000000 */
[----:B------:R-:W-:Y:S01]  /*0180*/  ISETP.NE.AND P0, PT, R2, RZ, PT ;  /* 0x000000ff0200720c */ /* 0x000fe20003f05270 */
[----:B------:R-:W-:-:S12]  /*0190*/  IMAD.U32 R2, RZ, RZ, UR5 ;  /* 0x00000005ff027e24 */ /* 0x000fd8000f8e00ff */
[----:B------:R-:W-:Y:S05]  /*01a0*/  @P0 BRA `(.L_x_3) ;  /* 0x0000000000240947 */ /* 0x000fea0003800000 */
.L_x_4:
[----:B------:R-:W-:Y:S05]  /*01b0*/  NANOSLEEP 0x64 ;  /* 0x000000640000795d */ /* 0x000fea0003800000 */
[----:B------:R-:W-:-:S05]  /*01c0*/  UMOV UR5, 0x2 ;  /* 0x0000000200057882 */ /* 0x000fca0000000000 */
[----:B------:R-:W-:Y:S04]  /*01d0*/  DEPBAR.LE SB0, 0x36 ;  /* 0x00008d800000791a */ /* 0x000fe80000000000 */
[----:B------:R-:W0:Y:S02]  /*01e0*/  UTCATOMSWS.FIND_AND_SET.ALIGN UP1, UR5, UR5 ;  /* 0x00000005000575e3 */ /* 0x000e240008020800 */
[----:B0-----:R-:W-:-:S04]  /*01f0*/  PLOP3.LUT P0, PT, PT, PT, UP1, 0x80, 0x8 ;  /* 0x000000000008781c */ /* 0x001fc80003f0f018 */
[----:B------:R-:W-:-:S04]  /*0200*/  SEL R2, RZ, 0xffffffff, !P0 ;  /* 0xffffffffff027807 */ /* 0x000fc80004000000 */
[----:B------:R-:W-:Y:S01]  /*0210*/  ISETP.NE.AND P0, PT, R2, RZ, PT ;  /* 0x000000ff0200720c */ /* 0x000fe20003f05270 */
[----:B------:R-:W-:-:S12]  /*0220*/  IMAD.U32 R2, RZ, RZ, UR5 ;  /* 0x00000005ff027e24 */ /* 0x000fd8000f8e00ff */
[----:B------:R-:W-:Y:S05]  /*0230*/  @!P0 BRA `(.L_x_4) ;  /* 0xfffffffc00dc8947 */ /* 0x000fea000383ffff */
.L_x_3:
[C---:B------:R-:W-:Y:S01]  /*0240*/  VIADD R4, R2.reuse, 0x10 ;  /* 0x0000001002047836 */ /* 0x040fe20000000000 */
[----:B------:R-:W-:Y:S01]  /*0250*/  UMOV UR5, 0x50 ;  /* 0x0000005000057882 */ /* 0x000fe20000000000 */
[----:B------:R-:W-:Y:S01]  /*0260*/  SHF.L.U32 R3, R3, R2, RZ ;  /* 0x0000000203037219 */ /* 0x000fe200000006ff */
[----:B------:R-:W-:Y:S01]  /*0270*/  ULEA UR5, UR6, UR5, 0x18 ;  /* 0x0000000506057291 */ /* 0x000fe2000f8ec0ff */
[----:B------:R-:W-:Y:S01]  /*0280*/  IMAD.SHL.U32 R2, R2, 0x20, RZ ;  /* 0x0000002002027824 */ /* 0x000fe200078e00ff */
[----:B------:R-:W-:-:S04]  /*0290*/  SHF.L.U32 R4, R5, R4, RZ ;  /* 0x0000000405047219 */ /* 0x000fc800000006ff */
[----:B------:R-:W-:-:S05]  /*02a0*/  LOP3.LUT R3, R4, R3, RZ, 0xfc, !PT ;  /* 0x0000000304037212 */ /* 0x000fca00078efcff */
[----:B------:R0:W-:Y:S04]  /*02b0*/  ATOMS.OR RZ, [UR5], R3 ;  /* 0x00000003ffff798c */ /* 0x0001e8000b000005 */
[----:B------:R0:W-:Y:S01]  /*02c0*/  STS [UR4], R2 ;  /* 0x00000002ff007988 */ /* 0x0001e20008000804 */
[----:B------:R-:W-:Y:S05]  /*02d0*/  BRA `(.L_x_2) ;  /* 0x0000000000107947 */ /* 0x000fea0003800000 */
.L_x_1:
[----:B------:R-:W-:-:S05]  /*02e0*/  IMAD.MOV.U32 R2, RZ, RZ, -0x1 ;  /* 0xffffffffff027424 */ /* 0x000fca00078e00ff */
[----:B------:R0:W-:Y:S02]  /*02f0*/  STS [UR4], R2 ;  /* 0x00000002ff007988 */ /* 0x0001e40008000804 */
[----:B0-----:R-:W-:-:S07]  /*0300*/  MOV R2, 0x320 ;  /* 0x0000032000027802 */ /* 0x001fce0000000f00 */
[----:B------:R-:W-:Y:S05]  /*0310*/  CALL.REL.NOINC `($__internal_1_$__cuda_sm10x_tcgen05_guardrail_trap_phase_invalid_during_alloc) ;  /* 0x0000004400ec7944 */ /* 0x000fea0003c00000 */
.L_x_2:
[----:B------:R-:W-:Y:S05]  /*0320*/  WARPSYNC.ALL ;  /* 0x0000000000007948 */ /* 0x000fea0003800000 */
[----:B------:R-:W-:Y:S01]  /*0330*/  NOP ;  /* 0x0000000000007918 */ /* 0x000fe20000000000 */
.L_x_0:
[----:B------:R-:W1:Y:S01]  /*0340*/  LDC.64 R46, c[0x0][0x398] ;  /* 0x0000e600ff2e7b82 */ /* 0x000e620000000a00 */
[----:B------:R-:W2:Y:S01]  /*0350*/  S2R R7, SR_CTAID.X ;  /* 0x0000000000077919 */ /* 0x000ea20000002500 */
[----:B------:R-:W3:Y:S01]  /*0360*/  LDCU UR31, c[0x0][0x3a0] ;  /* 0x00007400ff1f77ac */ /* 0x000ee20008000800 */
[C---:B------:R-:W-:Y:S02]  /*0370*/  LEA.HI R52, R0.reuse, 0xc, RZ, 0x1a ;  /* 0x0000000c00347811 */ /* 0x040fe400078fd0ff */
[C---:B------:R-:W-:Y:S01]  /*0380*/  LOP3.LUT R51, R0.reuse, 0x3f, RZ, 0xc0, !PT ;  /* 0x0000003f00337812 */ /* 0x040fe200078ec0ff */
[----:B------:R-:W-:Y:S01]  /*0390*/  UMOV UR12, 0x400 ;  /* 0x00000400000c7882 */ /* 0x000fe20000000000 */
[----:B------:R-:W4:Y:S01]  /*03a0*/  LDCU.64 UR10, c[0x0][0x3a8] ;  /* 0x00007500ff0a77ac */ /* 0x000f220008000a00 */
[----:B------:R-:W5:Y:S01]  /*03b0*/  S2UR UR6, SR_CgaCtaId ;  /* 0x00000000000679c3 */ /* 0x000f620000008800 */
[----:B------:R-:W-:Y:S02]  /*03c0*/  LOP3.LUT P5, RZ, R0, 0xff, RZ, 0xc0, !PT ;  /* 0x000000ff00ff7812 */ /* 0x000fe400078ac0ff */
[----:B------:R-:W-:Y:S01]  /*03d0*/  PRMT R114, RZ, 0x7610, R114 ;  /* 0x00007610ff727816 */ /* 0x000fe20000000072 */
[----:B------:R-:W0:Y:S01]  /*03e0*/  LDCU UR9, c[0x0][0x3a4] ;  /* 0x00007480ff0977ac */ /* 0x000e220008000800 */
[----:B------:R-:W-:-:S02]  /*03f0*/  PRMT R125, RZ, 0x7610, R125 ;  /* 0x00007610ff7d7816 */ /* 0x000fc4000000007d */
[----:B------:R-:W-:Y:S01]  /*0400*/  PRMT R122, RZ, 0x7610, R122 ;  /* 0x00007610ff7a7816 */ /* 0x000fe2000000007a */
[----:B------:R-:W-:Y:S01]  /*0410*/  UMOV UR7, 0x1 ;  /* 0x0000000100077882 */ /* 0x000fe20000000000 */
[----:B------:R-:W0:Y:S01]  /*0420*/  LDCU.128 UR16, c[0x0][0x380] ;  /* 0x00007000ff1077ac */ /* 0x000e220008000c00 */
[----:B---3--:R-:W-:Y:S01]  /*0430*/  UIADD3 UR33, UPT, UPT, UR31, 0x3f, URZ ;  /* 0x0000003f1f217890 */ /* 0x008fe2000fffe0ff */
[----:B01----:R-:W-:Y:S01]  /*0440*/  VIADD R2, R47, 0x3f ;  /* 0x0000003f2f027836 */ /* 0x003fe20000000000 */
[----:B------:R-:W-:Y:S02]  /*0450*/  IABS R50, R47 ;  /* 0x0000002f00327213 */ /* 0x000fe40000000000 */
[----:B------:R-:W-:Y:S01]  /*0460*/  UISETP.GT.AND UP1, UPT, UR33, 0x3f, UPT ;  /* 0x0000003f2100788c */ /* 0x000fe2000bf24270 */
[----:B------:R-:W-:Y:S02]  /*0470*/  IABS R12, R46 ;  /* 0x0000002e000c7213 */ /* 0x000fe40000000000 */
[----:B------:R-:W-:Y:S01]  /*0480*/  SHF.R.S32.HI R3, RZ, 0x1f, R2 ;  /* 0x0000001fff037819 */ /* 0x000fe20000011402 */
[----:B-----5:R-:W-:-:S03]  /*0490*/  ULEA UR12, UR6, UR12, 0x18 ;  /* 0x0000000c060c7291 */ /* 0x020fc6000f8ec0ff */
[----:B------:R-:W-:Y:S01]  /*04a0*/  LEA.HI R3, R3, R2, RZ, 0x6 ;  /* 0x0000000203037211 */ /* 0x000fe200078f30ff */
[----:B------:R-:W-:Y:S01]  /*04b0*/  BAR.SYNC.DEFER_BLOCKING 0x0 ;  /* 0x0000000000007b1d */ /* 0x000fe20000010000 */
[----:B--2---:R-:W-:Y:S01]  /*04c0*/  IABS R8, R7 ;  /* 0x0000000700087213 */ /* 0x004fe20000000000 */
[----:B------:R-:W-:Y:S01]  /*04d0*/  UIADD3 UR15, UPT, UPT, UR12, 0x4000, URZ ;  /* 0x000040000c0f7890 */ /* 0x000fe2000fffe0ff */
[----:B------:R-:W-:-:S05]  /*04e0*/  SHF.R.S32.HI R3, RZ, 0x6, R3 ;  /* 0x00000006ff037819 */ /* 0x000fca0000011403 */
[----:B------:R-:W-:-:S05]  /*04f0*/  IMAD.SHL.U32 R4, R3, 0x8, RZ ;  /* 0x0000000803047824 */ /* 0x000fca00078e00ff */
[-C--:B------:R-:W-:Y:S02]  /*0500*/  IABS R9, R4.reuse ;  /* 0x0000000400097213 */ /* 0x080fe40000000000 */
[----:B------:R-:W-:Y:S02]  /*0510*/  IABS R10, R4 ;  /* 0x00000004000a7213 */ /* 0x000fe40000000000 */
[----:B------:R-:W0:Y:S01]  /*0520*/  I2F.RP R5, R9 ;  /* 0x0000000900057306 */ /* 0x000e220000209400 */
[----:B------:R-:W1:Y:S07]  /*0530*/  LDS R14, [UR12] ;  /* 0x0000000cff0e7984 */ /* 0x000e6e0008000800 */
[----:B0-----:R-:W0:Y:S02]  /*0540*/  MUFU.RCP R5, R5 ;  /* 0x0000000500057308 */ /* 0x001e240000001000 */
[----:B0-----:R-:W-:-:S02]  /*0550*/  VIADD R2, R5, 0xffffffe ;  /* 0x0ffffffe05027836 */ /* 0x001fc40000000000 */
[----:B------:R-:W-:-:S04]  /*0560*/  IMAD.MOV R5, RZ, RZ, -R10 ;  /* 0x000000ffff057224 */ /* 0x000fc800078e0a0a */
[----:B------:R0:W2:Y:S02]  /*0570*/  F2I.FTZ.U32.TRUNC.NTZ R3, R2 ;  /* 0x0000000200037305 */ /* 0x0000a4000021f000 */
[----:B0-----:R-:W-:Y:S01]  /*0580*/  IMAD.MOV.U32 R2, RZ, RZ, RZ ;  /* 0x000000ffff027224 */ /* 0x001fe200078e00ff */
[----:B-1----:R-:W-:Y:S01]  /*0590*/  R2UR UR13, R14 ;  /* 0x000000000e0d72ca */ /* 0x002fe200000e0000 */
[----:B--2---:R-:W-:-:S04]  /*05a0*/  IMAD.MOV R6, RZ, RZ, -R3 ;  /* 0x000000ffff067224 */ /* 0x004fc800078e0a03 */
[----:B------:R-:W-:Y:S02]  /*05b0*/  IMAD R11, R6, R9, RZ ;  /* 0x00000009060b7224 */ /* 0x000fe400078e02ff */
[----:B------:R-:W-:Y:S02]  /*05c0*/  IMAD.MOV.U32 R6, RZ, RZ, R8 ;  /* 0x000000ffff067224 */ /* 0x000fe400078e0008 */
[----:B------:R-:W-:-:S06]  /*05d0*/  IMAD.HI.U32 R3, R3, R11, R2 ;  /* 0x0000000b03037227 */ /* 0x000fcc00078e0002 */
[----:B------:R-:W-:-:S04]  /*05e0*/  IMAD.HI.U32 R3, R3, R6, RZ ;  /* 0x0000000603037227 */ /* 0x000fc800078e00ff */
[----:B------:R-:W-:Y:S01]  /*05f0*/  IMAD R2, R3, R5, R6 ;  /* 0x0000000503027224 */ /* 0x000fe200078e0206 */
[----:B------:R-:W-:Y:S04]  /*0600*/  BAR.SYNC.DEFER_BLOCKING 0x0 ;  /* 0x0000000000007b1d */ /* 0x000fe80000010000 */
[----:B------:R-:W-:-:S13]  /*0610*/  ISETP.GT.U32.AND P1, PT, R9, R2, PT ;  /* 0x000000020900720c */ /* 0x000fda0003f24070 */
[----:B------:R-:W-:Y:S02]  /*0620*/  @!P1 IMAD.IADD R2, R2, 0x1, -R9 ;  /* 0x0000000102029824 */ /* 0x000fe400078e0a09 */
[----:B------:R-:W-:Y:S01]  /*0630*/  @!P1 VIADD R3, R3, 0x1 ;  /* 0x0000000103039836 */ /* 0x000fe20000000000 */
[----:B------:R-:W-:Y:S02]  /*0640*/  ISETP.NE.AND P1, PT, R4, RZ, PT ;  /* 0x000000ff0400720c */ /* 0x000fe40003f25270 */
[----:B------:R-:W-:Y:S02]  /*0650*/  ISETP.GE.U32.AND P0, PT, R2, R9, PT ;  /* 0x000000090200720c */ /* 0x000fe40003f06070 */
[----:B------:R-:W-:-:S04]  /*0660*/  LOP3.LUT R2, R7, R4, RZ, 0x3c, !PT ;  /* 0x0000000407027212 */ /* 0x000fc800078e3cff */
[----:B------:R-:W-:Y:S01]  /*0670*/  ISETP.GE.AND P2, PT, R2, RZ, PT ;  /* 0x000000ff0200720c */ /* 0x000fe20003f46270 */
[----:B------:R-:W-:-:S06]  /*0680*/  VIADD R2, R46, 0x3f ;  /* 0x0000003f2e027836 */ /* 0x000fcc0000000000 */
[----:B------:R-:W-:-:S04]  /*0690*/  @P0 VIADD R3, R3, 0x1 ;  /* 0x0000000103030836 */ /* 0x000fc80000000000 */
[----:B------:R-:W-:Y:S01]  /*06a0*/  IMAD.MOV.U32 R5, RZ, RZ, R3 ;  /* 0x000000ffff057224 */ /* 0x000fe200078e0003 */
[----:B------:R-:W-:-:S03]  /*06b0*/  SHF.R.S32.HI R3, RZ, 0x1f, R2 ;  /* 0x0000001fff037819 */ /* 0x000fc60000011402 */
[----:B------:R-:W-:Y:S01]  /*06c0*/  @!P2 IMAD.MOV R5, RZ, RZ, -R5 ;  /* 0x000000ffff05a224 */ /* 0x000fe200078e0a05 */
[----:B------:R-:W-:Y:S02]  /*06d0*/  @!P1 LOP3.LUT R5, RZ, R4, RZ, 0x33, !PT ;  /* 0x00000004ff059212 */ /* 0x000fe400078e33ff */
[----:B------:R-:W-:-:S03]  /*06e0*/  LEA.HI R3, R3, R2, RZ, 0x6 ;  /* 0x0000000203037211 */ /* 0x000fc600078f30ff */
[----:B------:R-:W-:Y:S02]  /*06f0*/  IMAD.SHL.U32 R24, R5, 0x8, RZ ;  /* 0x0000000805187824 */ /* 0x000fe400078e00ff */
[----:B------:R-:W-:-:S03]  /*0700*/  IMAD.MOV R5, RZ, RZ, -R5 ;  /* 0x000000ffff057224 */ /* 0x000fc600078e0a05 */
[----:B------:R-:W-:Y:S01]  /*0710*/  LEA.HI.SX32 R3, R3, -R24, 0x1a ;  /* 0x8000001803037211 */ /* 0x000fe200078fd2ff */
[----:B------:R-:W-:-:S03]  /*0720*/  IMAD R13, R4, R5, R7 ;  /* 0x00000005040d7224 */ /* 0x000fc600078e0207 */
[----:B------:R-:W-:Y:S02]  /*0730*/  VIMNMX R10, PT, PT, R3, 0x8, PT ;  /* 0x00000008030a7848 */ /* 0x000fe40003fe0100 */
[----:B------:R-:W-:Y:S02]  /*0740*/  IABS R4, R13 ;  /* 0x0000000d00047213 */ /* 0x000fe40000000000 */
[----:B------:R-:W-:-:S04]  /*0750*/  IABS R9, R10 ;  /* 0x0000000a00097213 */ /* 0x000fc80000000000 */
[----:B------:R-:W0:Y:S08]  /*0760*/  I2F.RP R6, R9 ;  /* 0x0000000900067306 */ /* 0x000e300000209400 */
[----:B0-----:R-:W0:Y:S02]  /*0770*/  MUFU.RCP R6, R6 ;  /* 0x0000000600067308 */ /* 0x001e240000001000 */
[----:B0-----:R-:W-:-:S06]  /*0780*/  VIADD R2, R6, 0xffffffe ;  /* 0x0ffffffe06027836 */ /* 0x001fcc0000000000 */
[----:B------:R0:W1:Y:S02]  /*0790*/  F2I.FTZ.U32.TRUNC.NTZ R3, R2 ;  /* 0x0000000200037305 */ /* 0x000064000021f000 */
[----:B0-----:R-:W-:Y:S02]  /*07a0*/  IMAD.MOV.U32 R2, RZ, RZ, RZ ;  /* 0x000000ffff027224 */ /* 0x001fe400078e00ff */
[----:B-1----:R-:W-:-:S04]  /*07b0*/  IMAD.MOV R8, RZ, RZ, -R3 ;  /* 0x000000ffff087224 */ /* 0x002fc800078e0a03 */
[----:B------:R-:W-:-:S04]  /*07c0*/  IMAD R5, R8, R9, RZ ;  /* 0x0000000908057224 */ /* 0x000fc800078e02ff */
[----:B------:R-:W-:Y:S01]  /*07d0*/  IMAD.HI.U32 R3, R3, R5, R2 ;  /* 0x0000000503037227 */ /* 0x000fe200078e0002 */
[----:B------:R-:W-:-:S03]  /*07e0*/  IABS R5, R10 ;  /* 0x0000000a00057213 */ /* 0x000fc60000000000 */
[----:B------:R-:W-:Y:S02]  /*07f0*/  IMAD.MOV.U32 R2, RZ, RZ, R4 ;  /* 0x000000ffff027224 */ /* 0x000fe400078e0004 */
[----:B------:R-:W-:Y:S02]  /*0800*/  IMAD.MOV R4, RZ, RZ, -R5 ;  /* 0x000000ffff047224 */ /* 0x000fe400078e0a05 */
[----:B------:R-:W0:Y:S01]  /*0810*/  I2F.RP R5, R50 ;  /* 0x0000003200057306 */ /* 0x000e220000209400 */
[----:B------:R-:W-:-:S04]  /*0820*/  IMAD.HI.U32 R3, R3, R2, RZ ;  /* 0x0000000203037227 */ /* 0x000fc800078e00ff */
[----:B------:R-:W-:-:S03]  /*0830*/  IMAD R2, R3, R4, R2 ;  /* 0x0000000403027224 */ /* 0x000fc600078e0202 */
[----:B------:R-:W1:Y:S02]  /*0840*/  I2F.RP R4, R12 ;  /* 0x0000000c00047306 */ /* 0x000e640000209400 */
[----:B------:R-:W-:-:S06]  /*0850*/  ISETP.GT.U32.AND P1, PT, R9, R2, PT ;  /* 0x000000020900720c */ /* 0x000fcc0003f24070 */
[----:B0-----:R-:W0:Y:S07]  /*0860*/  MUFU.RCP R5, R5 ;  /* 0x0000000500057308 */ /* 0x001e2e0000001000 */
[----:B------:R-:W-:Y:S01]  /*0870*/  @!P1 IMAD.IADD R2, R2, 0x1, -R9 ;  /* 0x0000000102029824 */ /* 0x000fe200078e0a09 */
[----:B-1----:R-:W1:Y:S01]  /*0880*/  MUFU.RCP R4, R4 ;  /* 0x0000000400047308 */ /* 0x002e620000001000 */
[----:B------:R-:W-:Y:S01]  /*0890*/  @!P1 VIADD R3, R3, 0x1 ;  /* 0x0000000103039836 */ /* 0x000fe20000000000 */
[----:B------:R-:W-:-:S02]  /*08a0*/  ISETP.NE.AND P1, PT, R10, RZ, PT ;  /* 0x000000ff0a00720c */ /* 0x000fc40003f25270 */
[----:B------:R-:W-:Y:S02]  /*08b0*/  ISETP.GE.U32.AND P0, PT, R2, R9, PT ;  /* 0x000000090200720c */ /* 0x000fe40003f06070 */
[----:B------:R-:W-:Y:S01]  /*08c0*/  LOP3.LUT R2, R13, R10, RZ, 0x3c, !PT ;  /* 0x0000000a0d027212 */ /* 0x000fe200078e3cff */
[----:B0-----:R-:W-:-:S03]  /*08d0*/  VIADD R8, R5, 0xffffffe ;  /* 0x0ffffffe05087836 */ /* 0x001fc60000000000 */
[----:B------:R-:W-:Y:S02]  /*08e0*/  ISETP.GE.AND P2, PT, R2, RZ, PT ;  /* 0x000000ff0200720c */ /* 0x000fe40003f46270 */
[--C-:B------:R-:W-:Y:S01]  /*08f0*/  SHF.R.U32.HI R5, RZ, 0x5, R0.reuse ;  /* 0x00000005ff057819 */ /* 0x100fe20000011600 */
[----:B------:R0:W2:Y:S01]  /*0900*/  F2I.FTZ.U32.TRUNC.NTZ R9, R8 ;  /* 0x0000000800097305 */ /* 0x0000a2000021f000 */
[----:B------:R-:W-:Y:S02]  /*0910*/  SHF.R.U32.HI R2, RZ, 0x6, R0 ;  /* 0x00000006ff027819 */ /* 0x000fe40000011600 */
[----:B------:R-:W-:Y:S01]  /*0920*/  R2UR UR8, R5 ;  /* 0x00000000050872ca */ /* 0x000fe200000e0000 */
[----:B-1----:R-:W-:Y:S01]  /*0930*/  VIADD R6, R4, 0xffffffe ;  /* 0x0ffffffe04067836 */ /* 0x002fe20000000000 */
[----:B------:R-:W-:Y:S01]  /*0940*/  SGXT.U32 R4, R2, 0x2 ;  /* 0x000000020204781a */ /* 0x000fe20000000000 */
[----:B------:R-:W-:Y:S01]  /*0950*/  @P0 VIADD R3, R3, 0x1 ;  /* 0x0000000103030836 */ /* 0x000fe20000000000 */
[----:B------:R-:W-:Y:S01]  /*0960*/  PLOP3.LUT P0, PT, PT, PT, UP1, 0x80, 0x8 ;  /* 0x000000000008781c */ /* 0x000fe20003f0f018 */
[----:B------:R-:W1:Y:S01]  /*0970*/  F2I.FTZ.U32.TRUNC.NTZ R7, R6 ;  /* 0x0000000600077305 */ /* 0x000e62000021f000 */
[----:B0-----:R-:W-:Y:S01]  /*0980*/  IMAD.MOV.U32 R8, RZ, RZ, RZ ;  /* 0x000000ffff087224 */ /* 0x001fe200078e00ff */
[C---:B------:R-:W-:Y:S01]  /*0990*/  LOP3.LUT R2, R4.reuse, 0x4, RZ, 0xfc, !PT ;  /* 0x0000000404027812 */ /* 0x040fe200078efcff */
[----:B------:R-:W-:Y:S01]  /*09a0*/  IMAD.MOV.U32 R11, RZ, RZ, R3 ;  /* 0x000000ffff0b7224 */ /* 0x000fe200078e0003 */
[C---:B------:R-:W-:Y:S01]  /*09b0*/  LOP3.LUT R3, R4.reuse, 0x8, RZ, 0xfc, !PT ;  /* 0x0000000804037812 */ /* 0x040fe200078efcff */
[----:B----4-:R-:W-:-:S02]  /*09c0*/  IMAD R14, R4, UR10, RZ ;  /* 0x0000000a040e7c24 */ /* 0x010fc4000f8e02ff */
[----:B------:R-:W-:Y:S01]  /*09d0*/  @!P2 IMAD.MOV R11, RZ, RZ, -R11 ;  /* 0x000000ffff0ba224 */ /* 0x000fe200078e0a0b */
[----:B------:R-:W-:Y:S01]  /*09e0*/  @!P1 LOP3.LUT R11, RZ, R10, RZ, 0x33, !PT ;  /* 0x0000000aff0b9212 */ /* 0x000fe200078e33ff */
[----:B--2---:R-:W-:Y:S01]  /*09f0*/  IMAD.MOV R5, RZ, RZ, -R9 ;  /* 0x000000ffff057224 */ /* 0x004fe200078e0a09 */
[----:B------:R-:W-:Y:S01]  /*0a00*/  ISETP.LT.AND P0, PT, R3, UR31, P0 ;  /* 0x0000001f03007c0c */ /* 0x000fe20008701270 */
[----:B------:R-:W-:Y:S01]  /*0a10*/  USHF.L.U32 UR4, UR8, 0x15, URZ ;  /* 0x0000001508047899 */ /* 0x000fe200080006ff */
[----:B------:R-:W-:Y:S01]  /*0a20*/  PLOP3.LUT P1, PT, PT, PT, UP1, 0x80, 0x8 ;  /* 0x000000000008781c */ /* 0x000fe20003f2f018 */
[----:B------:R-:W-:Y:S01]  /*0a30*/  IMAD.SHL.U32 R49, R11, 0x40, RZ ;  /* 0x000000400b317824 */ /* 0x000fe200078e00ff */
[----:B------:R-:W-:Y:S01]  /*0a40*/  USHF.L.U32 UR5, UR8, 0x3, URZ ;  /* 0x0000000308057899 */ /* 0x000fe200080006ff */
[----:B------:R-:W-:Y:S01]  /*0a50*/  IMAD R5, R5, R50, RZ ;  /* 0x0000003205057224 */ /* 0x000fe200078e02ff */
[----:B------:R-:W-:Y:S01]  /*0a60*/  ISETP.LT.AND P1, PT, R2, UR31, P1 ;  /* 0x0000001f02007c0c */ /* 0x000fe20008f21270 */
[----:B-1----:R-:W-:Y:S01]  /*0a70*/  IMAD.MOV R6, RZ, RZ, -R7 ;  /* 0x000000ffff067224 */ /* 0x002fe200078e0a07 */
[----:B------:R-:W-:Y:S01]  /*0a80*/  LOP3.LUT R3, R49, 0x4, R4, 0xfe, !PT ;  /* 0x0000000431037812 */ /* 0x000fe200078efe04 */
[----:B------:R-:W-:Y:S01]  /*0a90*/  IMAD.HI.U32 R48, R9, R5, R8 ;  /* 0x0000000509307227 */ /* 0x000fe200078e0008 */
[C---:B------:R-:W-:Y:S01]  /*0aa0*/  LOP3.LUT R2, R49.reuse, R4, RZ, 0xfc, !PT ;  /* 0x0000000431027212 */ /* 0x040fe200078efcff */
[----:B------:R-:W-:Y:S01]  /*0ab0*/  ULOP3.LUT UR4, UR4, 0x600000, URZ, 0xc0, !UPT ;  /* 0x0060000004047892 */ /* 0x000fe2000f8ec0ff */
[----:B------:R-:W-:Y:S01]  /*0ac0*/  IABS R53, R3 ;  /* 0x0000000300357213 */ /* 0x000fe20000000000 */
[----:B------:R-:W-:Y:S01]  /*0ad0*/  IMAD.MOV R5, RZ, RZ, -R11 ;  /* 0x000000ffff057224 */ /* 0x000fe200078e0a0b */
[----:B------:R-:W-:Y:S01]  /*0ae0*/  IABS R57, R2 ;  /* 0x0000000200397213 */ /* 0x000fe20000000000 */
[----:B------:R-:W-:Y:S01]  /*0af0*/  IMAD.MOV.U32 R9, RZ, RZ, R6 ;  /* 0x000000ffff097224 */ /* 0x000fe200078e0006 */
[C-C-:B------:R-:W-:Y:S01]  /*0b00*/  LOP3.LUT R20, R49.reuse, 0x8, R4.reuse, 0xfe, !PT ;  /* 0x0000000831147812 */ /* 0x140fe200078efe04 */
[----:B------:R-:W-:Y:S01]  /*0b10*/  IMAD R5, R10, R5, R13 ;  /* 0x000000050a057224 */ /* 0x000fe200078e020d */
[--C-:B------:R-:W-:Y:S01]  /*0b20*/  LOP3.LUT R23, R49, 0x14, R4.reuse, 0xfe, !PT ;  /* 0x0000001431177812 */ /* 0x100fe200078efe04 */
[----:B------:R-:W-:Y:S01]  /*0b30*/  IMAD.IADD R21, R52, 0x1, R49 ;  /* 0x0000000134157824 */ /* 0x000fe200078e0231 */
[----:B------:R-:W-:Y:S01]  /*0b40*/  IABS R61, R20 ;  /* 0x00000014003d7213 */ /* 0x000fe20000000000 */
[----:B------:R-:W-:Y:S01]  /*0b50*/  IMAD R11, R9, R12, RZ ;  /* 0x0000000c090b7224 */ /* 0x000fe200078e02ff */
[C-C-:B------:R-:W-:Y:S01]  /*0b60*/  LOP3.LUT R22, R49.reuse, 0x10, R4.reuse, 0xfe, !PT ;  /* 0x0000001031167812 */ /* 0x140fe200078efe04 */
[----:B------:R-:W-:Y:S01]  /*0b70*/  IMAD.HI.U32 R9, R48, R53, RZ ;  /* 0x0000003530097227 */ /* 0x000fe200078e00ff */
[----:B------:R-:W-:Y:S01]  /*0b80*/  IABS R65, R21 ;  /* 0x0000001500417213 */ /* 0x000fe20000000000 */
[----:B------:R-:W-:Y:S01]  /*0b90*/  ULOP3.LUT UR5, UR5, 0x20, URZ, 0xc0, !UPT ;  /* 0x0000002005057892 */ /* 0x000fe2000f8ec0ff */
[----:B------:R-:W-:Y:S01]  /*0ba0*/  IABS R71, R23 ;  /* 0x0000001700477213 */ /* 0x000fe20000000000 */
[----:B------:R-:W-:Y:S01]  /*0bb0*/  IMAD.IADD R24, R24, 0x1, R5 ;  /* 0x0000000118187824 */ /* 0x000fe200078e0205 */
[----:B------:R-:W-:Y:S01]  /*0bc0*/  IABS R77, R22 ;  /* 0x00000016004d7213 */ /* 0x000fe20000000000 */
[----:B------:R-:W-:Y:S01]  /*0bd0*/  IMAD.MOV.U32 R6, RZ, RZ, RZ ;  /* 0x000000ffff067224 */ /* 0x000fe200078e00ff */
[C-C-:B------:R-:W-:Y:S01]  /*0be0*/  LOP3.LUT R25, R49.reuse, 0x18, R4.reuse, 0xfe, !PT ;  /* 0x0000001831197812 */ /* 0x140fe200078efe04 */
[----:B------:R-:W-:Y:S01]  /*0bf0*/  IMAD.MOV R9, RZ, RZ, -R9 ;  /* 0x000000ffff097224 */ /* 0x000fe200078e0a09 */
[C-C-:B------:R-:W-:Y:S01]  /*0c00*/  LOP3.LUT R28, R49.reuse, 0x24, R4.reuse, 0xfe, !PT ;  /* 0x00000024311c7812 */ /* 0x140fe200078efe04 */
[----:B------:R-:W-:Y:S01]  /*0c10*/  IMAD R24, R24, 0x40, R51 ;  /* 0x0000004018187824 */ /* 0x000fe200078e0233 */
[----:B------:R-:W-:Y:S01]  /*0c20*/  IABS R63, R25 ;  /* 0x00000019003f7213 */ /* 0x000fe20000000000 */
[----:B------:R-:W-:Y:S01]  /*0c30*/  IMAD.HI.U32 R8, R48, R57, RZ ;  /* 0x0000003930087227 */ /* 0x000fe200078e00ff */
[C-C-:B------:R-:W-:Y:S01]  /*0c40*/  LOP3.LUT R27, R49.reuse, 0x20, R4.reuse, 0xfe, !PT ;  /* 0x00000020311b7812 */ /* 0x140fe200078efe04 */
[----:B------:R-:W-:Y:S01]  /*0c50*/  UIADD3 UR14, UPT, UPT, UR5, UR4, UR13 ;  /* 0x00000004050e7290 */ /* 0x000fe2000fffe00d */
[----:B------:R-:W-:Y:S01]  /*0c60*/  LOP3.LUT R29, R49, 0x28, R4, 0xfe, !PT ;  /* 0x00000028311d7812 */ /* 0x000fe200078efe04 */
[----:B------:R-:W-:Y:S01]  /*0c70*/  IMAD.HI.U32 R6, R7, R11, R6 ;  /* 0x0000000b07067227 */ /* 0x000fe200078e0006 */
[----:B------:R-:W-:-:S02]  /*0c80*/  IABS R67, R28 ;  /* 0x0000001c00437213 */ /* 0x000fc40000000000 */
[----:B------:R-:W-:Y:S01]  /*0c90*/  IABS R81, R27 ;  /* 0x0000001b00517213 */ /* 0x000fe20000000000 */
[----:B------:R-:W-:Y:S01]  /*0ca0*/  IMAD R53, R50, R9, R53 ;  /* 0x0000000932357224 */ /* 0x000fe200078e0235 */
[----:B------:R-:W-:Y:S01]  /*0cb0*/  IABS R9, R24 ;  /* 0x0000001800097213 */ /* 0x000fe20000000000 */
[C---:B------:R-:W-:Y:S01]  /*0cc0*/  IMAD.HI.U32 R7, R48.reuse, R65, RZ ;  /* 0x0000004130077227 */ /* 0x040fe200078e00ff */
[----:B------:R-:W-:Y:S02]  /*0cd0*/  IABS R59, R29 ;  /* 0x0000001d003b7213 */ /* 0x000fe40000000000 */
[C---:B------:R-:W-:Y:S01]  /*0ce0*/  LOP3.LUT R31, R49.reuse, 0x30, R4, 0xfe, !PT ;  /* 0x00000030311f7812 */ /* 0x040fe200078efe04 */
[----:B------:R-:W-:Y:S01]  /*0cf0*/  IMAD.MOV R8, RZ, RZ, -R8 ;  /* 0x000000ffff087224 */ /* 0x000fe200078e0a08 */
[----:B------:R-:W-:Y:S01]  /*0d00*/  LOP3.LUT R32, R49, 0x34, R4, 0xfe, !PT ;  /* 0x0000003431207812 */ /* 0x000fe200078efe04 */
[----:B------:R-:W-:Y:S01]  /*0d10*/  IMAD.HI.U32 R5, R48, R61, RZ ;  /* 0x0000003d30057227 */ /* 0x000fe200078e00ff */
[----:B------:R-:W-:-:S02]  /*0d20*/  ISETP.GE.AND P3, PT, R24, RZ, PT ;  /* 0x000000ff1800720c */ /* 0x000fc40003f66270 */
[----:B------:R-:W-:Y:S01]  /*0d30*/  IABS R75, R31 ;  /* 0x0000001f004b7213 */ /* 0x000fe20000000000 */
[----:B------:R-:W-:Y:S01]  /*0d40*/  IMAD.MOV R10, RZ, RZ, -R7 ;  /* 0x000000ffff0a7224 */ /* 0x000fe200078e0a07 */
[----:B------:R-:W-:Y:S01]  /*0d50*/  IABS R55, R32 ;  /* 0x0000002000377213 */ /* 0x000fe20000000000 */
[----:B------:R-:W-:-:S04]  /*0d60*/  IMAD.HI.U32 R7, R48, R71, RZ ;  /* 0x0000004730077227 */ /* 0x000fc800078e00ff */
[----:B------:R-:W-:-:S04]  /*0d70*/  IMAD.HI.U32 R6, R6, R9, RZ ;  /* 0x0000000906067227 */ /* 0x000fc800078e00ff */
[----:B------:R-:W-:Y:S02]  /*0d80*/  IMAD R57, R50, R8, R57 ;  /* 0x0000000832397224 */ /* 0x000fe400078e0239 */
[----:B------:R-:W-:Y:S02]  /*0d90*/  IMAD.MOV R8, RZ, RZ, -R5 ;  /* 0x000000ffff087224 */ /* 0x000fe400078e0a05 */
[----:B------:R-:W-:-:S04]  /*0da0*/  IMAD.HI.U32 R5, R48, R77, RZ ;  /* 0x0000004d30057227 */ /* 0x000fc800078e00ff */
[----:B------:R-:W-:Y:S02]  /*0db0*/  IMAD.MOV R7, RZ, RZ, -R7 ;  /* 0x000000ffff077224 */ /* 0x000fe400078e0a07 */
[----:B------:R-:W-:Y:S02]  /*0dc0*/  IMAD.MOV R6, RZ, RZ, -R6 ;  /* 0x000000ffff067224 */ /* 0x000fe400078e0a06 */
[----:B------:R-:W-:Y:S02]  /*0dd0*/  IMAD.MOV R5, RZ, RZ, -R5 ;  /* 0x000000ffff057224 */ /* 0x000fe400078e0a05 */
[----:B------:R-:W-:Y:S02]  /*0de0*/  IMAD R71, R50, R7, R71 ;  /* 0x0000000732477224 */ /* 0x000fe400078e0247 */
[----:B------:R-:W-:Y:S02]  /*0df0*/  IMAD R7, R12, R6, R9 ;  /* 0x000000060c077224 */ /* 0x000fe400078e0209 */
[----:B------:R-:W-:Y:S01]  /*0e00*/  IMAD R77, R50, R5, R77 ;  /* 0x00000005324d7224 */ /* 0x000fe200078e024d */
[----:B------:R-:W-:Y:S01]  /*0e10*/  LEA.HI R5, R0, 0x1c, RZ, 0x1a ;  /* 0x0000001c00057811 */ /* 0x000fe200078fd0ff */
[----:B------:R-:W-:Y:S01]  /*0e20*/  IMAD.HI.U32 R6, R48, R63, RZ ;  /* 0x0000003f30067227 */ /* 0x000fe200078e00ff */
[----:B------:R-:W-:-:S03]  /*0e30*/  ISETP.GT.U32.AND P2, PT, R12, R7, PT ;  /* 0x000000070c00720c */ /* 0x000fc60003f44070 */
[----:B------:R-:W-:Y:S02]  /*0e40*/  IMAD.IADD R26, R5, 0x1, R49 ;  /* 0x00000001051a7824 */ /* 0x000fe400078e0231 */
[----:B------:R-:W-:Y:S02]  /*0e50*/  IMAD.MOV R6, RZ, RZ, -R6 ;  /* 0x000000ffff067224 */ /* 0x000fe400078e0a06 */
[C---:B------:R-:W-:Y:S01]  /*0e60*/  IMAD R61, R50.reuse, R8, R61 ;  /* 0x00000008323d7224 */ /* 0x040fe200078e023d */
[----:B------:R-:W-:Y:S01]  /*0e70*/  IABS R79, R26 ;  /* 0x0000001a004f7213 */ /* 0x000fe20000000000 */
[C---:B------:R-:W-:Y:S02]  /*0e80*/  IMAD R63, R50.reuse, R6, R63 ;  /* 0x00000006323f7224 */ /* 0x040fe400078e023f */
[----:B------:R-:W-:Y:S02]  /*0e90*/  IMAD R65, R50, R10, R65 ;  /* 0x0000000a32417224 */ /* 0x000fe400078e0241 */
[----:B------:R-:W-:-:S02]  /*0ea0*/  @!P2 IMAD.IADD R7, R7, 0x1, -R12 ;  /* 0x000000010707a824 */ /* 0x000fc400078e0a0c */
[----:B------:R-:W-:-:S03]  /*0eb0*/  IMAD.HI.U32 R6, R48, R79, RZ ;  /* 0x0000004f30067227 */ /* 0x000fc600078e00ff */
[----:B------:R-:W-:Y:S01]  /*0ec0*/  ISETP.GT.U32.AND P2, PT, R12, R7, PT ;  /* 0x000000070c00720c */ /* 0x000fe20003f44070 */
[----:B------:R-:W-:Y:S02]  /*0ed0*/  IMAD.MOV R6, RZ, RZ, -R6 ;  /* 0x000000ffff067224 */ /* 0x000fe400078e0a06 */
[----:B------:R-:W-:-:S04]  /*0ee0*/  IMAD.HI.U32 R9, R48, R67, RZ ;  /* 0x0000004330097227 */ /* 0x000fc800078e00ff */
[----:B------:R-:W-:Y:S01]  /*0ef0*/  IMAD R79, R50, R6, R79 ;  /* 0x00000006324f7224 */ /* 0x000fe200078e024f */
[----:B------:R-:W-:Y:S01]  /*0f00*/  LEA.HI R6, R0, 0x2c, RZ, 0x1a ;  /* 0x0000002c00067811 */ /* 0x000fe200078fd0ff */
[----:B------:R-:W-:-:S04]  /*0f10*/  IMAD.HI.U32 R8, R48, R81, RZ ;  /* 0x0000005130087227 */ /* 0x000fc800078e00ff */
[----:B------:R-:W-:Y:S02]  /*0f20*/  IMAD.IADD R30, R6, 0x1, R49 ;  /* 0x00000001061e7824 */ /* 0x000fe400078e0231 */
[----:B------:R-:W-:-:S03]  /*0f30*/  IMAD.HI.U32 R10, R48, R59, RZ ;  /* 0x0000003b300a7227 */ /* 0x000fc600078e00ff */
[----:B------:R-:W-:Y:S01]  /*0f40*/  IABS R83, R30 ;  /* 0x0000001e00537213 */ /* 0x000fe20000000000 */
[----:B------:R-:W-:Y:S01]  /*0f50*/  @!P2 IMAD.IADD R7, R7, 0x1, -R12 ;  /* 0x000000010707a824 */ /* 0x000fe200078e0a0c */
[----:B------:R-:W-:Y:S01]  /*0f60*/  ISETP.NE.AND P2, PT, R46, RZ, PT ;  /* 0x000000ff2e00720c */ /* 0x000fe20003f45270 */
[----:B------:R-:W-:Y:S02]  /*0f70*/  IMAD.MOV R9, RZ, RZ, -R9 ;  /* 0x000000ffff097224 */ /* 0x000fe400078e0a09 */
[----:B------:R-:W-:Y:S02]  /*0f80*/  IMAD.MOV R8, RZ, RZ, -R8 ;  /* 0x000000ffff087224 */ /* 0x000fe400078e0a08 */
[----:B------:R-:W-:Y:S02]  /*0f90*/  IMAD.MOV R10, RZ, RZ, -R10 ;  /* 0x000000ffff0a7224 */ /* 0x000fe400078e0a0a */
[C---:B------:R-:W-:Y:S02]  /*0fa0*/  IMAD R67, R50.reuse, R9, R67 ;  /* 0x0000000932437224 */ /* 0x040fe400078e0243 */
[----:B------:R-:W-:-:S02]  /*0fb0*/  IMAD R81, R50, R8, R81 ;  /* 0x0000000832517224 */ /* 0x000fc400078e0251 */
[----:B------:R-:W-:Y:S02]  /*0fc0*/  IMAD R59, R50, R10, R59 ;  /* 0x0000000a323b7224 */ /* 0x000fe400078e023b */
[----:B------:R-:W-:-:S04]  /*0fd0*/  IMAD.HI.U32 R9, R48, R75, RZ ;  /* 0x0000004b30097227 */ /* 0x000fc800078e00ff */
[----:B------:R-:W-:-:S04]  /*0fe0*/  IMAD.HI.U32 R8, R48, R83, RZ ;  /* 0x0000005330087227 */ /* 0x000fc800078e00ff */
[----:B------:R-:W-:-:S04]  /*0ff0*/  IMAD.HI.U32 R10, R48, R55, RZ ;  /* 0x00000037300a7227 */ /* 0x000fc800078e00ff */
[----:B------:R-:W-:Y:S02]  /*1000*/  IMAD.MOV.U32 R73, RZ, RZ, R7 ;  /* 0x000000ffff497224 */ /* 0x000fe400078e0007 */
[----:B------:R-:W-:Y:S02]  /*1010*/  IMAD.MOV R9, RZ, RZ, -R9 ;  /* 0x000000ffff097224 */ /* 0x000fe400078e0a09 */
[----:B------:R-:W-:Y:S02]  /*1020*/  IMAD.MOV R8, RZ, RZ, -R8 ;  /* 0x000000ffff087224 */ /* 0x000fe400078e0a08 */
[----:B------:R-:W-:Y:S02]  /*1030*/  IMAD.MOV R10, RZ, RZ, -R10 ;  /* 0x000000ffff0a7224 */ /* 0x000fe400078e0a0a */
[----:B------:R-:W-:Y:S02]  /*1040*/  IMAD.U32 R7, RZ, RZ, UR10 ;  /* 0x0000000aff077e24 */ /* 0x000fe4000f8e00ff */
[----:B------:R-:W-:Y:S01]  /*1050*/  @!P3 IMAD.MOV R73, RZ, RZ, -R73 ;  /* 0x000000ffff49b224 */ /* 0x000fe200078e0a49 */
[----:B------:R-:W-:Y:S01]  /*1060*/  @!P2 LOP3.LUT R73, RZ, R46, RZ, 0x33, !PT ;  /* 0x0000002eff49a212 */ /* 0x000fe200078e33ff */
[C---:B------:R-:W-:Y:S01]  /*1070*/  IMAD R75, R50.reuse, R9, R75 ;  /* 0x00000009324b7224 */ /* 0x040fe200078e024b */
[----:B------:R-:W-:Y:S01]  /*1080*/  PLOP3.LUT P2, PT, PT, PT, UP1, 0x80, 0x8 ;  /* 0x000000000008781c */ /* 0x000fe20003f4f018 */
[----:B------:R-:W-:-:S02]  /*1090*/  IMAD R83, R50, R8, R83 ;  /* 0x0000000832537224 */ /* 0x000fc400078e0253 */
[----:B------:R-:W-:Y:S02]  /*10a0*/  IMAD R55, R50, R10, R55 ;  /* 0x0000000a32377224 */ /* 0x000fe400078e0237 */
[----:B------:R-:W-:Y:S02]  /*10b0*/  IMAD.U32 R9, RZ, RZ, UR10 ;  /* 0x0000000aff097e24 */ /* 0x000fe4000f8e00ff */
[----:B------:R-:W-:Y:S02]  /*10c0*/  IMAD.U32 R11, RZ, RZ, UR10 ;  /* 0x0000000aff0b7e24 */ /* 0x000fe4000f8e00ff */
[----:B------:R-:W-:Y:S01]  /*10d0*/  IMAD R16, R7, 0x4, R14 ;  /* 0x0000000407107824 */ /* 0x000fe200078e020e */
[----:B------:R-:W-:Y:S06]  /*10e0*/  BRA.U UP0, `(.L_x_5) ;  /* 0x0000000100187547 */ /* 0x000fec000b800000 */
[----:B------:R-:W-:Y:S01]  /*10f0*/  ELECT P3, URZ, PT ;  /* 0x0000000000ff782f */ /* 0x000fe20003860000 */
[----:B------:R-:W-:Y:S01]  /*1100*/  IMAD.MOV.U32 R7, RZ, RZ, 0x1 ;  /* 0x00000001ff077424 */ /* 0x000fe200078e00ff */
[----:B------:R-:W-:Y:S01]  /*1110*/  UMOV UR4, 0x40 ;  /* 0x0000004000047882 */ /* 0x000fe20000000000 */
[----:B------:R-:W-:Y:S01]  /*1120*/  UVIRTCOUNT.DEALLOC.SMPOOL 0x80 ;  /* 0x000000800000784c */ /* 0x000fe20000000000 */
[----:B------:R-:W-:-:S09]  /*1130*/  ULEA UR4, UR6, UR4, 0x18 ;  /* 0x0000000406047291 */ /* 0x000fd2000f8ec0ff */
[----:B------:R0:W-:Y:S03]  /*1140*/  @P3 STS.U8 [UR4], R7 ;  /* 0x00000007ff003988 */ /* 0x0001e60008000004 */
.L_x_5:
[----:B------:R-:W-:Y:S01]  /*1150*/  STTM.16dp32bit_t0_t15.x16 tmem[UR14], RZ ;  /* 0x000000ff000079ed */ /* 0x000fe20008a0000e */
[----:B------:R-:W-:Y:S01]  /*1160*/  STTM.16dp32bit_t16_t31.x16 tmem[UR14+0x10], RZ ;  /* 0x000010ff000079ed */ /* 0x000fe20008a2000e */
[----:B------:R-:W1:Y:S02]  /*1170*/  FENCE.VIEW.ASYNC.T ;  /* 0x00000000000073c6 */ /* 0x000e640000000200 */
[----:B-1----:R-:W-:Y:S01]  /*1180*/  VOTEU.ALL UP2, P5 ;  /* 0x0000000000ff7886 */ /* 0x002fe20002840000 */
[----:B------:R-:W-:Y:S01]  /*1190*/  VOTEU.ALL UP3, P5 ;  /* 0x0000000000ff7886 */ /* 0x000fe20002860000 */
[----:B------:R-:W-:Y:S01]  /*11a0*/  IMAD R73, R73, UR9, RZ ;  /* 0x0000000949497c24 */ /* 0x000fe2000f8e02ff */
[----:B------:R-:W-:Y:S01]  /*11b0*/  ISETP.LT.AND P2, PT, R4, UR31, P2 ;  /* 0x0000001f04007c0c */ /* 0x000fe20009741270 */
[----:B------:R-:W-:Y:S01]  /*11c0*/  IMAD R18, R9, 0x4, R16 ;  /* 0x0000000409127824 */ /* 0x000fe200078e0210 */
[----:B------:R-:W-:-:S04]  /*11d0*/  @!UP2 UIADD3 UR4, UPT, UPT, -UR7, 0x100000, URZ ;  /* 0x001000000704a890 */ /* 0x000fc8000fffe1ff */
[----:B------:R-:W-:Y:S02]  /*11e0*/  @!UP2 USHF.L.U32 UR5, UR4, 0xb, URZ ;  /* 0x0000000b0405a899 */ /* 0x000fe400080006ff */
[----:B------:R-:W-:Y:S01]  /*11f0*/  @!UP2 USHF.L.U32 UR4, UR4, 0x1, URZ ;  /* 0x000000010404a899 */ /* 0x000fe200080006ff */
[----:B------:R-:W-:Y:S01]  /*1200*/  BAR.SYNC.DEFER_BLOCKING 0x0 ;  /* 0x0000000000007b1d */ /* 0x000fe20000010000 */
[----:B------:R-:W-:Y:S01]  /*1210*/  IADD3 R69, P3, PT, R73, UR16, RZ ;  /* 0x0000001049457c10 */ /* 0x000fe2000ff7e0ff */
[----:B------:R-:W-:-:S03]  /*1220*/  IMAD R34, R11, 0x8, R18 ;  /* 0x000000080b227824 */ /* 0x000fc600078e0212 */
[----:B------:R-:W-:Y:S02]  /*1230*/  LEA.HI.X.SX32 R73, R73, UR17, 0x1, P3 ;  /* 0x0000001149497c11 */ /* 0x000fe400098f0eff */
[-C--:B------:R-:W-:Y:S02]  /*1240*/  IADD3 R10, P6, PT, R18, R69.reuse, RZ ;  /* 0x00000045120a7210 */ /* 0x080fe40007fde0ff */
[----:B------:R-:W-:Y:S01]  /*1250*/  IADD3 R12, P4, PT, R16, R69, RZ ;  /* 0x00000045100c7210 */ /* 0x000fe20007f9e0ff */
[----:B------:R-:W-:Y:S01]  /*1260*/  IMAD.U32 R17, RZ, RZ, UR10 ;  /* 0x0000000aff117e24 */ /* 0x000fe2000f8e00ff */
[-C--:B------:R-:W-:Y:S02]  /*1270*/  LEA.HI.X.SX32 R11, R18, R73.reuse, 0x1, P6 ;  /* 0x00000049120b7211 */ /* 0x080fe400030f0eff */
[----:B------:R-:W-:Y:S02]  /*1280*/  LEA.HI.X.SX32 R13, R16, R73, 0x1, P4 ;  /* 0x00000049100d7211 */ /* 0x000fe400020f0eff */
[C---:B------:R-:W-:Y:S01]  /*1290*/  IADD3 R8, P3, PT, R14.reuse, R69, RZ ;  /* 0x000000450e087210 */ /* 0x040fe20007f7e0ff */
[----:B------:R-:W1:Y:S02]  /*12a0*/  FENCE.VIEW.ASYNC.S ;  /* 0x00000000000073c6 */ /* 0x000e640000000000 */
[----:B-1----:R1:W2:Y:S02]  /*12b0*/  @!UP3 SYNCS.EXCH.64 URZ, [UR15], UR4 ;  /* 0x000000040fffb5b2 */ /* 0x0022a40008000100 */
[----:B--2---:R-:W-:Y:S01]  /*12c0*/  BAR.SYNC.DEFER_BLOCKING 0x0 ;  /* 0x0000000000007b1d */ /* 0x004fe20000010000 */
[----:B------:R-:W-:Y:S01]  /*12d0*/  LEA.HI.X.SX32 R9, R14, R73, 0x1, P3 ;  /* 0x000000490e097211 */ /* 0x000fe200018f0eff */
[----:B------:R-:W-:Y:S01]  /*12e0*/  IMAD.U32 R19, RZ, RZ, UR10 ;  /* 0x0000000aff137e24 */ /* 0x000fe2000f8e00ff */
[C---:B0-----:R-:W-:Y:S01]  /*12f0*/  LOP3.LUT R7, R4.reuse, 0x10, RZ, 0xfc, !PT ;  /* 0x0000001004077812 */ /* 0x041fe200078efcff */
[----:B------:R-:W-:Y:S01]  /*1300*/  IMAD R72, R17, 0x4, R34 ;  /* 0x0000000411487824 */ /* 0x000fe200078e0222 */
[----:B------:R-:W-:Y:S01]  /*1310*/  LOP3.LUT R14, R4, 0x18, RZ, 0xfc, !PT ;  /* 0x00000018040e7812 */ /* 0x000fe200078efcff */
[----:B------:R-:W-:-:S02]  /*1320*/  IMAD.U32 R33, RZ, RZ, UR10 ;  /* 0x0000000aff217e24 */ /* 0x000fc4000f8e00ff */
[----:B------:R-:W-:Y:S01]  /*1330*/  IMAD R38, R19, 0x4, R72 ;  /* 0x0000000413267824 */ /* 0x000fe200078e0248 */
[-C--:B------:R-:W-:Y:S02]  /*1340*/  IADD3 R16, P3, PT, R34, R69.reuse, RZ ;  /* 0x0000004522107210 */ /* 0x080fe40007f7e0ff */
[----:B------:R-:W-:Y:S01]  /*1350*/  PRMT R123, RZ, 0x7610, R123 ;  /* 0x00007610ff7b7816 */ /* 0x000fe2000000007b */
[----:B------:R-:W-:Y:S01]  /*1360*/  IMAD R40, R33, 0x8, R38 ;  /* 0x0000000821287824 */ /* 0x000fe200078e0226 */
[----:B------:R-:W-:Y:S02]  /*1370*/  IADD3 R18, P4, PT, R38, R69, RZ ;  /* 0x0000004526127210 */ /* 0x000fe40007f9e0ff */
[----:B------:R-:W-:Y:S01]  /*1380*/  PRMT R121, RZ, 0x7610, R121 ;  /* 0x00007610ff797816 */ /* 0x000fe20000000079 */
[----:B------:R-:W-:Y:S01]  /*1390*/  IMAD.U32 R41, RZ, RZ, UR10 ;  /* 0x0000000aff297e24 */ /* 0x000fe2000f8e00ff */
[----:B------:R-:W-:Y:S01]  /*13a0*/  LOP3.LUT R35, R4, 0x28, RZ, 0xfc, !PT ;  /* 0x0000002804237812 */ /* 0x000fe200078efcff */
[----:B------:R-:W-:Y:S01]  /*13b0*/  IMAD.U32 R43, RZ, RZ, UR10 ;  /* 0x0000000aff2b7e24 */ /* 0x000fe2000f8e00ff */
[----:B------:R-:W-:-:S02]  /*13c0*/  PRMT R119, RZ, 0x7610, R119 ;  /* 0x00007610ff777816 */ /* 0x000fc40000000077 */
[----:B------:R-:W-:Y:S02]  /*13d0*/  PRMT R117, RZ, 0x7610, R117 ;  /* 0x00007610ff757816 */ /* 0x000fe40000000075 */
[----:B------:R-:W-:Y:S01]  /*13e0*/  LOP3.LUT R15, R4, 0x20, RZ, 0xfc, !PT ;  /* 0x00000020040f7812 */ /* 0x000fe200078efcff */
[----:B------:R-:W2:Y:S01]  /*13f0*/  @P0 LDG.E.U8 R125, desc[UR26][R10.64] ;  /* 0x0000001a0a7d0981 */ /* 0x000ea2000c1e1100 */
[----:B------:R-:W-:Y:S02]  /*1400*/  PLOP3.LUT P0, PT, PT, PT, UP1, 0x80, 0x8 ;  /* 0x000000000008781c */ /* 0x000fe40003f0f018 */
[----:B------:R-:W-:Y:S01]  /*1410*/  PRMT R99, RZ, 0x7610, R99 ;  /* 0x00007610ff637816 */ /* 0x000fe20000000063 */
[----:B------:R-:W3:Y:S01]  /*1420*/  @P1 LDG.E.U8 R122, desc[UR26][R12.64] ;  /* 0x0000001a0c7a1981 */ /* 0x000ee2000c1e1100 */
[----:B------:R-:W-:Y:S01]  /*1430*/  PLOP3.LUT P1, PT, PT, PT, UP1, 0x80, 0x8 ;  /* 0x000000000008781c */ /* 0x000fe20003f2f018 */
[----:B------:R-:W-:Y:S01]  /*1440*/  IMAD.U32 R45, RZ, RZ, UR10 ;  /* 0x0000000aff2d7e24 */ /* 0x000fe2000f8e00ff */
[----:B------:R-:W-:Y:S01]  /*1450*/  ISETP.LT.AND P0, PT, R7, UR31, P0 ;  /* 0x0000001f07007c0c */ /* 0x000fe20008701270 */
[----:B------:R-:W4:Y:S01]  /*1460*/  @P2 LDG.E.U8 R114, desc[UR26][R8.64] ;  /* 0x0000001a08722981 */ /* 0x000f22000c1e1100 */
[----:B------:R-:W-:Y:S01]  /*1470*/  ISETP.LT.AND P1, PT, R14, UR31, P1 ;  /* 0x0000001f0e007c0c */ /* 0x000fe20008f21270 */
[----:B------:R-:W-:Y:S01]  /*1480*/  IMAD R74, R33, 0x4, R40 ;  /* 0x00000004214a7824 */ /* 0x000fe200078e0228 */
[----:B------:R-:W-:-:S02]  /*1490*/  LEA.HI.X.SX32 R17, R34, R73, 0x1, P3 ;  /* 0x0000004922117211 */ /* 0x000fc400018f0eff */
[----:B------:R-:W-:Y:S02]  /*14a0*/  LOP3.LUT R39, R4, 0x38, RZ, 0xfc, !PT ;  /* 0x0000003804277812 */ /* 0x000fe400078efcff */
[----:B------:R-:W-:Y:S01]  /*14b0*/  PRMT R115, RZ, 0x7610, R115 ;  /* 0x00007610ff737816 */ /* 0x000fe20000000073 */
[----:B------:R-:W-:Y:S01]  /*14c0*/  IMAD R56, R52, UR10, RZ ;  /* 0x0000000a34387c24 */ /* 0x000fe2000f8e02ff */
[----:B------:R-:W-:Y:S01]  /*14d0*/  LEA.HI.X.SX32 R19, R38, R73, 0x1, P4 ;  /* 0x0000004926137211 */ /* 0x000fe200020f0eff */
[----:B------:R-:W-:Y:S01]  /*14e0*/  IMAD R34, R33, 0x4, R74 ;  /* 0x0000000421227824 */ /* 0x000fe200078e024a */
[----:B------:R-:W-:Y:S01]  /*14f0*/  LOP3.LUT R38, R4, 0x30, RZ, 0xfc, !PT ;  /* 0x0000003004267812 */ /* 0x000fe200078efcff */
[----:B------:R-:W5:Y:S01]  /*1500*/  @P0 LDG.E.U8 R123, desc[UR26][R16.64] ;  /* 0x0000001a107b0981 */ /* 0x000f62000c1e1100 */
[----:B------:R-:W-:Y:S01]  /*1510*/  PLOP3.LUT P0, PT, PT, PT, UP1, 0x80, 0x8 ;  /* 0x000000000008781c */ /* 0x000fe20003f0f018 */
[----:B-1----:R-:W0:Y:S02]  /*1520*/  LDCU UR4, c[0x0][0x3b0] ;  /* 0x00007600ff0477ac */ /* 0x002e240008000800 */
[----:B------:R-:W2:Y:S01]  /*1530*/  @P1 LDG.E.U8 R121, desc[UR26][R18.64] ;  /* 0x0000001a12791981 */ /* 0x000ea2000c1e1100 */
[----:B------:R-:W-:Y:S01]  /*1540*/  PLOP3.LUT P1, PT, PT, PT, UP1, 0x80, 0x8 ;  /* 0x000000000008781c */ /* 0x000fe20003f2f018 */
[----:B------:R-:W-:Y:S01]  /*1550*/  IMAD R46, R41, 0x8, R34 ;  /* 0x00000008292e7824 */ /* 0x000fe200078e0222 */
[----:B------:R-:W-:-:S02]  /*1560*/  IADD3 R36, P6, PT, R40, R69, RZ ;  /* 0x0000004528247210 */ /* 0x000fc40007fde0ff */
[----:B------:R-:W-:Y:S02]  /*1570*/  ISETP.LT.AND P0, PT, R35, UR31, P0 ;  /* 0x0000001f23007c0c */ /* 0x000fe40008701270 */
[----:B------:R-:W-:Y:S02]  /*1580*/  ISETP.LT.AND P1, PT, R38, UR31, P1 ;  /* 0x0000001f26007c0c */ /* 0x000fe40008f21270 */
[----:B------:R-:W-:Y:S02]  /*1590*/  LEA.HI.X.SX32 R37, R40, R73, 0x1, P6 ;  /* 0x0000004928257211 */ /* 0x000fe400030f0eff */
[-C--:B------:R-:W-:Y:S02]  /*15a0*/  IADD3 R40, P3, PT, R34, R69.reuse, RZ ;  /* 0x0000004522287210 */ /* 0x080fe40007f7e0ff */
[----:B------:R-:W-:Y:S01]  /*15b0*/  IADD3 R42, P4, PT, R46, R69, RZ ;  /* 0x000000452e2a7210 */ /* 0x000fe20007f9e0ff */
[----:B------:R-:W-:Y:S01]  /*15c0*/  IMAD R76, R43, 0x4, R46 ;  /* 0x000000042b4c7824 */ /* 0x000fe200078e022e */
[----:B------:R-:W-:-:S02]  /*15d0*/  LEA.HI.X.SX32 R41, R34, R73, 0x1, P3 ;  /* 0x0000004922297211 */ /* 0x000fc400018f0eff */
[----:B------:R-:W-:-:S03]  /*15e0*/  LEA.HI.X.SX32 R43, R46, R73, 0x1, P4 ;  /* 0x000000492e2b7211 */ /* 0x000fc600020f0eff */
[----:B------:R-:W2:Y:S04]  /*15f0*/  @P0 LDG.E.U8 R119, desc[UR26][R40.64] ;  /* 0x0000001a28770981 */ /* 0x000ea8000c1e1100 */
[----:B------:R-:W2:Y:S01]  /*1600*/  @P1 LDG.E.U8 R117, desc[UR26][R42.64] ;  /* 0x0000001a2a751981 */ /* 0x000ea2000c1e1100 */
[----:B------:R-:W-:-:S04]  /*1610*/  PLOP3.LUT P2, PT, PT, PT, UP1, 0x80, 0x8 ;  /* 0x000000000008781c */ /* 0x000fc80003f4f018 */
[----:B------:R-:W-:Y:S01]  /*1620*/  ISETP.LT.AND P2, PT, R15, UR31, P2 ;  /* 0x0000001f0f007c0c */ /* 0x000fe20009741270 */
[----:B------:R-:W-:Y:S01]  /*1630*/  IMAD R54, R45, 0x4, R76 ;  /* 0x000000042d367824 */ /* 0x000fe200078e024c */
[----:B------:R-:W-:-:S11]  /*1640*/  ISETP.GT.U32.AND P6, PT, R50, R61, PT ;  /* 0x0000003d3200720c */ /* 0x000fd60003fc4070 */
[----:B------:R-:W2:Y:S01]  /*1650*/  @P2 LDG.E.U8 R99, desc[UR26][R36.64] ;  /* 0x0000001a24632981 */ /* 0x000ea2000c1e1100 */
[----:B------:R-:W-:-:S04]  /*1660*/  PLOP3.LUT P2, PT, PT, PT, UP1, 0x80, 0x8 ;  /* 0x000000000008781c */ /* 0x000fc80003f4f018 */
[----:B------:R-:W-:Y:S02]  /*1670*/  ISETP.LT.AND P2, PT, R39, UR31, P2 ;  /* 0x0000001f27007c0c */ /* 0x000fe40009741270 */
[----:B------:R-:W-:Y:S02]  /*1680*/  IADD3 R44, P3, PT, R54, R69, RZ ;  /* 0x00000045362c7210 */ /* 0x000fe40007f7e0ff */
[----:B------:R-:W-:Y:S02]  /*1690*/  LEA.HI R46, R0, 0x3c, RZ, 0x1a ;  /* 0x0000003c002e7811 */ /* 0x000fe400078fd0ff */
[----:B------:R-:W-:Y:S02]  /*16a0*/  LEA.HI.X.SX32 R45, R54, R73, 0x1, P3 ;  /* 0x00000049362d7211 */ /* 0x000fe400018f0eff */
[C---:B------:R-:W-:Y:S02]  /*16b0*/  ISETP.GT.U32.AND P0, PT, R50.reuse, R57, PT ;  /* 0x000000393200720c */ /* 0x040fe40003f04070 */
[----:B------:R-:W-:Y:S01]  /*16c0*/  ISETP.GT.U32.AND P1, PT, R50, R65, PT ;  /* 0x000000413200720c */ /* 0x000fe20003f24070 */
[----:B------:R-:W-:Y:S01]  /*16d0*/  IMAD.IADD R34, R46, 0x1, R49 ;  /* 0x000000012e227824 */ /* 0x000fe200078e0231 */
[----:B------:R-:W-:Y:S01]  /*16e0*/  LOP3.LUT R33, R49, 0x38, R4, 0xfe, !PT ;  /* 0x0000003831217812 */ /* 0x000fe200078efe04 */
[----:B------:R-:W2:Y:S01]  /*16f0*/  @P2 LDG.E.U8 R115, desc[UR26][R44.64] ;  /* 0x0000001a2c732981 */ /* 0x000ea2000c1e1100 */
[----:B------:R-:W-:-:S02]  /*1700*/  PLOP3.LUT P2, PT, PT, PT, UP1, 0x80, 0x8 ;  /* 0x000000000008781c */ /* 0x000fc40003f4f018 */
[----:B------:R-:W-:Y:S02]  /*1710*/  IABS R85, R33 ;  /* 0x0000002100557213 */ /* 0x000fe40000000000 */
[----:B------:R-:W-:Y:S01]  /*1720*/  IABS R93, R34 ;  /* 0x00000022005d7213 */ /* 0x000fe20000000000 */
[----:B------:R-:W-:Y:S01]  /*1730*/  @!P6 IMAD.IADD R61, R61, 0x1, -R50 ;  /* 0x000000013d3de824 */ /* 0x000fe200078e0a32 */
[----:B------:R-:W-:Y:S02]  /*1740*/  ISETP.GT.U32.AND P4, PT, R50, R53, PT ;  /* 0x000000353200720c */ /* 0x000fe40003f84070 */
[----:B------:R-:W-:Y:S01]  /*1750*/  ISETP.LT.AND P2, PT, R52, UR31, P2 ;  /* 0x0000001f34007c0c */ /* 0x000fe20009741270 */
[----:B------:R-:W-:Y:S01]  /*1760*/  IMAD.HI.U32 R52, R48, R85, RZ ;  /* 0x0000005530347227 */ /* 0x000fe200078e00ff */
[----:B------:R-:W-:-:S03]  /*1770*/  ISETP.GT.U32.AND P3, PT, R50, R77, PT ;  /* 0x0000004d3200720c */ /* 0x000fc60003f64070 */
[----:B------:R-:W-:-:S04]  /*1780*/  IMAD.HI.U32 R54, R48, R93, RZ ;  /* 0x0000005d30367227 */ /* 0x000fc800078e00ff */
[--C-:B------:R-:W-:Y:S01]  /*1790*/  @!P0 IMAD.IADD R57, R57, 0x1, -R50.reuse ;  /* 0x0000000139398824 */ /* 0x100fe200078e0a32 */
[----:B------:R-:W-:Y:S01]  /*17a0*/  IADD3 R48, P0, PT, R56, R69, RZ ;  /* 0x0000004538307210 */ /* 0x000fe20007f1e0ff */
[----:B------:R-:W-:Y:S01]  /*17b0*/  @!P1 IMAD.IADD R65, R65, 0x1, -R50 ;  /* 0x0000000141419824 */ /* 0x000fe200078e0a32 */
[----:B------:R-:W-:Y:S02]  /*17c0*/  ISETP.GT.U32.AND P1, PT, R50, R61, PT ;  /* 0x0000003d3200720c */ /* 0x000fe40003f24070 */
[----:B------:R-:W-:Y:S02]  /*17d0*/  PRMT R118, RZ, 0x7610, R118 ;  /* 0x00007610ff767816 */ /* 0x000fe40000000076 */
[----:B------:R-:W-:Y:S01]  /*17e0*/  LEA.HI.X.SX32 R49, R56, R73, 0x1, P0 ;  /* 0x0000004938317211 */ /* 0x000fe200000f0eff */
[----:B------:R-:W-:Y:S01]  /*17f0*/  @!P4 IMAD.IADD R53, R53, 0x1, -R50 ;  /* 0x000000013535c824 */ /* 0x000fe200078e0a32 */
[----:B------:R-:W-:-:S03]  /*1800*/  ISETP.GT.U32.AND P4, PT, R50, R57, PT ;  /* 0x000000393200720c */ /* 0x000fc60003f84070 */
[----:B------:R-:W2:Y:S01]  /*1810*/  @P2 LDG.E.U8 R118, desc[UR26][R48.64] ;  /* 0x0000001a30762981 */ /* 0x000ea2000c1e1100 */
[C---:B------:R-:W-:Y:S01]  /*1820*/  ISETP.GT.U32.AND P2, PT, R50.reuse, R65, PT ;  /* 0x000000413200720c */ /* 0x040fe20003f44070 */
[--C-:B------:R-:W-:Y:S01]  /*1830*/  @!P3 IMAD.IADD R77, R77, 0x1, -R50.reuse ;  /* 0x000000014d4db824 */ /* 0x100fe200078e0a32 */
[C---:B------:R-:W-:Y:S01]  /*1840*/  ISETP.GT.U32.AND P0, PT, R50.reuse, R53, PT ;  /* 0x000000353200720c */ /* 0x040fe20003f04070 */
[----:B------:R-:W-:Y:S01]  /*1850*/  @!P1 IMAD.IADD R61, R61, 0x1, -R50 ;  /* 0x000000013d3d9824 */ /* 0x000fe200078e0a32 */
[C---:B------:R-:W-:Y:S02]  /*1860*/  ISETP.GT.U32.AND P3, PT, R50.reuse, R71, PT ;  /* 0x000000473200720c */ /* 0x040fe40003f64070 */
[C---:B------:R-:W-:Y:S01]  /*1870*/  ISETP.GT.U32.AND P1, PT, R50.reuse, R81, PT ;  /* 0x000000513200720c */ /* 0x040fe20003f24070 */
[----:B------:R-:W-:Y:S01]  /*1880*/  IMAD.MOV R52, RZ, RZ, -R52 ;  /* 0x000000ffff347224 */ /* 0x000fe200078e0a34 */
[C---:B------:R-:W-:Y:S01]  /*1890*/  ISETP.GT.U32.AND P6, PT, R50.reuse, R77, PT ;  /* 0x0000004d3200720c */ /* 0x040fe20003fc4070 */
[----:B------:R-:W-:Y:S01]  /*18a0*/  @!P4 IMAD.IADD R57, R57, 0x1, -R50 ;  /* 0x000000013939c824 */ /* 0x000fe200078e0a32 */
[C---:B------:R-:W-:Y:S01]  /*18b0*/  ISETP.GT.U32.AND P4, PT, R50.reuse, R63, PT ;  /* 0x0000003f3200720c */ /* 0x040fe20003f84070 */
[----:B------:R-:W-:-:S02]  /*18c0*/  IMAD R85, R50, R52, R85 ;  /* 0x0000003432557224 */ /* 0x000fc400078e0255 */
[--C-:B------:R-:W-:Y:S01]  /*18d0*/  @!P2 IMAD.IADD R65, R65, 0x1, -R50.reuse ;  /* 0x000000014141a824 */ /* 0x100fe200078e0a32 */
[C---:B------:R-:W-:Y:S01]  /*18e0*/  ISETP.GT.U32.AND P2, PT, R50.reuse, R67, PT ;  /* 0x000000433200720c */ /* 0x040fe20003f44070 */
[--C-:B------:R-:W-:Y:S01]  /*18f0*/  @!P0 IMAD.IADD R53, R53, 0x1, -R50.reuse ;  /* 0x0000000135358824 */ /* 0x100fe200078e0a32 */
[C---:B------:R-:W-:Y:S01]  /*1900*/  ISETP.GT.U32.AND P0, PT, R50.reuse, R79, PT ;  /* 0x0000004f3200720c */ /* 0x040fe20003f04070 */
[--C-:B------:R-:W-:Y:S01]  /*1910*/  @!P3 IMAD.IADD R71, R71, 0x1, -R50.reuse ;  /* 0x000000014747b824 */ /* 0x100fe200078e0a32 */
[C---:B------:R-:W-:Y:S01]  /*1920*/  ISETP.GT.U32.AND P3, PT, R50.reuse, R83, PT ;  /* 0x000000533200720c */ /* 0x040fe20003f64070 */
[----:B------:R-:W-:Y:S01]  /*1930*/  @!P1 IMAD.IADD R81, R81, 0x1, -R50 ;  /* 0x0000000151519824 */ /* 0x000fe200078e0a32 */
[C---:B------:R-:W-:Y:S01]  /*1940*/  ISETP.GT.U32.AND P1, PT, R50.reuse, R85, PT ;  /* 0x000000553200720c */ /* 0x040fe20003f24070 */
[----:B------:R-:W-:Y:S02]  /*1950*/  IMAD.MOV R54, RZ, RZ, -R54 ;  /* 0x000000ffff367224 */ /* 0x000fe400078e0a36 */
[----:B------:R-:W-:Y:S01]  /*1960*/  @!P6 IMAD.IADD R77, R77, 0x1, -R50 ;  /* 0x000000014d4de824 */ /* 0x000fe200078e0a32 */
[C---:B------:R-:W-:Y:S01]  /*1970*/  ISETP.GT.U32.AND P6, PT, R50.reuse, R59, PT ;  /* 0x0000003b3200720c */ /* 0x040fe20003fc4070 */
[----:B------:R-:W-:-:S02]  /*1980*/  IMAD R93, R50, R54, R93 ;  /* 0x00000036325d7224 */ /* 0x000fc400078e025d */
[--C-:B------:R-:W-:Y:S02]  /*1990*/  @!P4 IMAD.IADD R63, R63, 0x1, -R50.reuse ;  /* 0x000000013f3fc824 */ /* 0x100fe400078e0a32 */
[--C-:B------:R-:W-:Y:S01]  /*19a0*/  @!P2 IMAD.IADD R67, R67, 0x1, -R50.reuse ;  /* 0x000000014343a824 */ /* 0x100fe200078e0a32 */
[C---:B------:R-:W-:Y:S01]  /*19b0*/  ISETP.GT.U32.AND P2, PT, R50.reuse, R93, PT ;  /* 0x0000005d3200720c */ /* 0x040fe20003f44070 */
[--C-:B------:R-:W-:Y:S01]  /*19c0*/  @!P0 IMAD.IADD R79, R79, 0x1, -R50.reuse ;  /* 0x000000014f4f8824 */ /* 0x100fe200078e0a32 */
[C---:B------:R-:W-:Y:S01]  /*19d0*/  ISETP.GT.U32.AND P0, PT, R50.reuse, R55, PT ;  /* 0x000000373200720c */ /* 0x040fe20003f04070 */
[--C-:B------:R-:W-:Y:S01]  /*19e0*/  @!P3 IMAD.IADD R83, R83, 0x1, -R50.reuse ;  /* 0x000000015353b824 */ /* 0x100fe200078e0a32 */
[C---:B------:R-:W-:Y:S01]  /*19f0*/  ISETP.GT.U32.AND P3, PT, R50.reuse, R63, PT ;  /* 0x0000003f3200720c */ /* 0x040fe20003f64070 */
[--C-:B------:R-:W-:Y:S01]  /*1a00*/  @!P1 IMAD.IADD R85, R85, 0x1, -R50.reuse ;  /* 0x0000000155559824 */ /* 0x100fe200078e0a32 */
[C---:B------:R-:W-:Y:S02]  /*1a10*/  ISETP.GT.U32.AND P4, PT, R50.reuse, R75, PT ;  /* 0x0000004b3200720c */ /* 0x040fe40003f84070 */
[----:B------:R-:W-:Y:S01]  /*1a20*/  ISETP.GT.U32.AND P1, PT, R50, R67, PT ;  /* 0x000000433200720c */ /* 0x000fe20003f24070 */
[----:B------:R-:W-:-:S04]  /*1a30*/  @!P6 IMAD.IADD R59, R59, 0x1, -R50 ;  /* 0x000000013b3be824 */ /* 0x000fc800078e0a32 */
[--C-:B------:R-:W-:Y:S01]  /*1a40*/  @!P2 IMAD.IADD R93, R93, 0x1, -R50.reuse ;  /* 0x000000015d5da824 */ /* 0x100fe200078e0a32 */
[C---:B------:R-:W-:Y:S01]  /*1a50*/  ISETP.GT.U32.AND P2, PT, R50.reuse, R59, PT ;  /* 0x0000003b3200720c */ /* 0x040fe20003f44070 */
[--C-:B------:R-:W-:Y:S01]  /*1a60*/  @!P0 IMAD.IADD R55, R55, 0x1, -R50.reuse ;  /* 0x0000000137378824 */ /* 0x100fe200078e0a32 */
[C---:B------:R-:W-:Y:S01]  /*1a70*/  ISETP.GT.U32.AND P0, PT, R50.reuse, R81, PT ;  /* 0x000000513200720c */ /* 0x040fe20003f04070 */
[--C-:B------:R-:W-:Y:S01]  /*1a80*/  @!P3 IMAD.IADD R63, R63, 0x1, -R50.reuse ;  /* 0x000000013f3fb824 */ /* 0x100fe200078e0a32 */
[C---:B------:R-:W-:Y:S01]  /*1a90*/  ISETP.GT.U32.AND P3, PT, R50.reuse, R83, PT ;  /* 0x000000533200720c */ /* 0x040fe20003f64070 */
[--C-:B------:R-:W-:Y:S01]  /*1aa0*/  @!P4 IMAD.IADD R75, R75, 0x1, -R50.reuse ;  /* 0x000000014b4bc824 */ /* 0x100fe200078e0a32 */
[C---:B------:R-:W-:Y:S01]  /*1ab0*/  ISETP.GT.U32.AND P4, PT, R50.reuse, R79, PT ;  /* 0x0000004f3200720c */ /* 0x040fe20003f84070 */
[----:B------:R-:W-:Y:S01]  /*1ac0*/  @!P1 IMAD.IADD R67, R67, 0x1, -R50 ;  /* 0x0000000143439824 */ /* 0x000fe200078e0a32 */
[----:B------:R-:W-:-:S05]  /*1ad0*/  ISETP.GT.U32.AND P1, PT, R50, R85, PT ;  /* 0x000000553200720c */ /* 0x000fca0003f24070 */
[--C-:B------:R-:W-:Y:S01]  /*1ae0*/  @!P2 IMAD.IADD R59, R59, 0x1, -R50.reuse ;  /* 0x000000013b3ba824 */ /* 0x100fe200078e0a32 */
[----:B------:R-:W-:Y:S01]  /*1af0*/  ISETP.GE.AND P2, PT, R2, RZ, PT ;  /* 0x000000ff0200720c */ /* 0x000fe20003f46270 */
[--C-:B------:R-:W-:Y:S01]  /*1b00*/  @!P0 IMAD.IADD R81, R81, 0x1, -R50.reuse ;  /* 0x0000000151518824 */ /* 0x100fe200078e0a32 */
[C---:B------:R-:W-:Y:S01]  /*1b10*/  ISETP.GT.U32.AND P0, PT, R50.reuse, R55, PT ;  /* 0x000000373200720c */ /* 0x040fe20003f04070 */
[--C-:B------:R-:W-:Y:S01]  /*1b20*/  @!P3 IMAD.IADD R83, R83, 0x1, -R50.reuse ;  /* 0x000000015353b824 */ /* 0x100fe200078e0a32 */
[----:B------:R-:W-:Y:S01]  /*1b30*/  ISETP.GE.AND P3, PT, R3, RZ, PT ;  /* 0x000000ff0300720c */ /* 0x000fe20003f66270 */
[--C-:B------:R-:W-:Y:S01]  /*1b40*/  @!P4 IMAD.IADD R79, R79, 0x1, -R50.reuse ;  /* 0x000000014f4fc824 */ /* 0x100fe200078e0a32 */
[C---:B------:R-:W-:Y:S01]  /*1b50*/  ISETP.GT.U32.AND P4, PT, R50.reuse, R75, PT ;  /* 0x0000004b3200720c */ /* 0x040fe20003f84070 */
[----:B------:R-:W-:Y:S01]  /*1b60*/  @!P1 IMAD.IADD R85, R85, 0x1, -R50 ;  /* 0x0000000155559824 */ /* 0x000fe200078e0a32 */
[----:B------:R-:W-:Y:S02]  /*1b70*/  ISETP.GE.AND P1, PT, R21, RZ, PT ;  /* 0x000000ff1500720c */ /* 0x000fe40003f26270 */
[----:B------:R-:W-:-:S03]  /*1b80*/  ISETP.GT.U32.AND P6, PT, R50, R71, PT ;  /* 0x000000473200720c */ /* 0x000fc60003fc4070 */
[----:B------:R-:W-:Y:S01]  /*1b90*/  @!P2 IMAD.MOV R57, RZ, RZ, -R57 ;  /* 0x000000ffff39a224 */ /* 0x000fe200078e0a39 */
[----:B------:R-:W-:Y:S01]  /*1ba0*/  ISETP.GE.AND P2, PT, R23, RZ, PT ;  /* 0x000000ff1700720c */ /* 0x000fe20003f46270 */
[--C-:B------:R-:W-:Y:S01]  /*1bb0*/  @!P0 IMAD.IADD R55, R55, 0x1, -R50.reuse ;  /* 0x0000000137378824 */ /* 0x100fe200078e0a32 */
[----:B------:R-:W-:Y:S01]  /*1bc0*/  ISETP.GE.AND P0, PT, R22, RZ, PT ;  /* 0x000000ff1600720c */ /* 0x000fe20003f06270 */
[----:B------:R-:W-:Y:S01]  /*1bd0*/  @!P3 IMAD.MOV R53, RZ, RZ, -R53 ;  /* 0x000000ffff35b224 */ /* 0x000fe200078e0a35 */
[----:B------:R-:W-:Y:S01]  /*1be0*/  ISETP.GE.AND P3, PT, R25, RZ, PT ;  /* 0x000000ff1900720c */ /* 0x000fe20003f66270 */
[--C-:B------:R-:W-:Y:S01]  /*1bf0*/  @!P4 IMAD.IADD R75, R75, 0x1, -R50.reuse ;  /* 0x000000014b4bc824 */ /* 0x100fe200078e0a32 */
[----:B------:R-:W-:Y:S01]  /*1c00*/  ISETP.GE.AND P4, PT, R20, RZ, PT ;  /* 0x000000ff1400720c */ /* 0x000fe20003f86270 */
[----:B------:R-:W-:Y:S01]  /*1c10*/  @!P1 IMAD.MOV R65, RZ, RZ, -R65 ;  /* 0x000000ffff419224 */ /* 0x000fe200078e0a41 */
[----:B------:R-:W-:Y:S01]  /*1c20*/  ISETP.GE.AND P1, PT, R27, RZ, PT ;  /* 0x000000ff1b00720c */ /* 0x000fe20003f26270 */
[----:B------:R-:W-:-:S04]  /*1c30*/  @!P6 IMAD.IADD R71, R71, 0x1, -R50 ;  /* 0x000000014747e824 */ /* 0x000fc800078e0a32 */
[----:B------:R-:W-:Y:S01]  /*1c40*/  @!P2 IMAD.MOV R71, RZ, RZ, -R71 ;  /* 0x000000ffff47a224 */ /* 0x000fe200078e0a47 */
[----:B------:R-:W-:Y:S01]  /*1c50*/  ISETP.GE.AND P2, PT, R29, RZ, PT ;  /* 0x000000ff1d00720c */ /* 0x000fe20003f46270 */
        /* <DEDUP_REMOVED lines=8> */
[----:B------:R-:W-:-:S02]  /*1ce0*/  IMAD.MOV.U32 R87, RZ, RZ, R67 ;  /* 0x000000ffff577224 */ /* 0x000fc400078e0043 */
[----:B------:R-:W-:Y:S02]  /*1cf0*/  IMAD.MOV.U32 R89, RZ, RZ, R83 ;  /* 0x000000ffff597224 */ /* 0x000fe400078e0053 */
[----:B------:R-:W-:Y:S01]  /*1d00*/  @!P2 IMAD.MOV R59, RZ, RZ, -R59 ;  /* 0x000000ffff3ba224 */ /* 0x000fe200078e0a3b */
[----:B------:R-:W-:Y:S01]  /*1d10*/  ISETP.GE.AND P2, PT, R32, RZ, PT ;  /* 0x000000ff2000720c */ /* 0x000fe20003f46270 */
[----:B------:R-:W-:Y:S01]  /*1d20*/  IMAD.MOV.U32 R91, RZ, RZ, R75 ;  /* 0x000000ffff5b7224 */ /* 0x000fe200078e004b */
[----:B------:R-:W-:Y:S01]  /*1d30*/  ISETP.GT.U32.AND P6, PT, R50, R93, PT ;  /* 0x0000005d3200720c */ /* 0x000fe20003fc4070 */
[----:B------:R-:W-:Y:S01]  /*1d40*/  @!P0 IMAD.MOV R87, RZ, RZ, -R87 ;  /* 0x000000ffff578224 */ /* 0x000fe200078e0a57 */
[----:B------:R-:W-:Y:S01]  /*1d50*/  PLOP3.LUT P0, PT, PT, PT, UP1, 0x80, 0x8 ;  /* 0x000000000008781c */ /* 0x000fe20003f0f018 */
[----:B------:R-:W-:Y:S01]  /*1d60*/  @!P3 IMAD.MOV R89, RZ, RZ, -R89 ;  /* 0x000000ffff59b224 */ /* 0x000fe200078e0a59 */
[----:B------:R-:W-:Y:S01]  /*1d70*/  ISETP.GE.AND P3, PT, R33, RZ, PT ;  /* 0x000000ff2100720c */ /* 0x000fe20003f66270 */
[----:B------:R-:W-:Y:S01]  /*1d80*/  @!P4 IMAD.MOV R79, RZ, RZ, -R79 ;  /* 0x000000ffff4fc224 */ /* 0x000fe200078e0a4f */
[----:B------:R-:W-:Y:S01]  /*1d90*/  ISETP.GE.AND P4, PT, R34, RZ, PT ;  /* 0x000000ff2200720c */ /* 0x000fe20003f86270 */
[----:B------:R-:W-:Y:S01]  /*1da0*/  @!P1 IMAD.MOV R91, RZ, RZ, -R91 ;  /* 0x000000ffff5b9224 */ /* 0x000fe200078e0a5b */
[----:B------:R-:W-:-:S02]  /*1db0*/  ISETP.NE.AND P1, PT, R47, RZ, PT ;  /* 0x000000ff2f00720c */ /* 0x000fc40003f25270 */
[----:B------:R-:W-:Y:S01]  /*1dc0*/  LOP3.LUT R82, RZ, R47, RZ, 0x33, !PT ;  /* 0x0000002fff527212 */ /* 0x000fe200078e33ff */
[C---:B------:R-:W-:Y:S01]  /*1dd0*/  IMAD R97, R51.reuse, UR11, RZ ;  /* 0x0000000b33617c24 */ /* 0x040fe2000f8e02ff */
[----:B------:R-:W-:Y:S02]  /*1de0*/  ISETP.LT.AND P0, PT, R51, UR31, P0 ;  /* 0x0000001f33007c0c */ /* 0x000fe40008701270 */
[C---:B------:R-:W-:Y:S01]  /*1df0*/  SEL R51, R82.reuse, R57, !P1 ;  /* 0x0000003952337207 */ /* 0x040fe20004800000 */
[----:B------:R-:W-:Y:S01]  /*1e00*/  IMAD.MOV.U32 R47, RZ, RZ, R85 ;  /* 0x000000ffff2f7224 */ /* 0x000fe200078e0055 */
[C---:B------:R-:W-:Y:S01]  /*1e10*/  SEL R83, R82.reuse, R53, !P1 ;  /* 0x0000003552537207 */ /* 0x040fe20004800000 */
[----:B------:R-:W-:Y:S01]  /*1e20*/  @!P2 IMAD.MOV R55, RZ, RZ, -R55 ;  /* 0x000000ffff37a224 */ /* 0x000fe200078e0a37 */
[C---:B------:R-:W-:Y:S01]  /*1e30*/  SEL R53, R82.reuse, R61, !P1 ;  /* 0x0000003d52357207 */ /* 0x040fe20004800000 */
[----:B------:R-:W-:Y:S01]  /*1e40*/  @!P6 IMAD.IADD R93, R93, 0x1, -R50 ;  /* 0x000000015d5de824 */ /* 0x000fe200078e0a32 */
[C---:B------:R-:W-:Y:S01]  /*1e50*/  SEL R54, R82.reuse, R77, !P1 ;  /* 0x0000004d52367207 */ /* 0x040fe20004800000 */
[----:B0-----:R-:W-:Y:S01]  /*1e60*/  IMAD R51, R51, UR4, RZ ;  /* 0x0000000433337c24 */ /* 0x001fe2000f8e02ff */
[----:B------:R-:W-:Y:S01]  /*1e70*/  IADD3 R96, P6, PT, R97, UR18, RZ ;  /* 0x0000001261607c10 */ /* 0x000fe2000ffde0ff */
[----:B------:R-:W-:Y:S01]  /*1e80*/  @!P3 IMAD.MOV R47, RZ, RZ, -R47 ;  /* 0x000000ffff2fb224 */ /* 0x000fe200078e0a2f */
[C---:B------:R-:W-:Y:S01]  /*1e90*/  SEL R86, R82.reuse, R87, !P1 ;  /* 0x0000005752567207 */ /* 0x040fe20004800000 */
[----:B------:R-:W-:Y:S01]  /*1ea0*/  @!P4 IMAD.MOV R93, RZ, RZ, -R93 ;  /* 0x000000ffff5dc224 */ /* 0x000fe200078e0a5d */
[----:B------:R-:W-:Y:S01]  /*1eb0*/  SEL R87, R82, R55, !P1 ;  /* 0x0000003752577207 */ /* 0x000fe20004800000 */
[----:B------:R-:W-:Y:S01]  /*1ec0*/  IMAD R53, R53, UR4, RZ ;  /* 0x0000000435357c24 */ /* 0x000fe2000f8e02ff */
[----:B------:R-:W-:Y:S01]  /*1ed0*/  LEA.HI.X.SX32 R97, R97, UR19, 0x1, P6 ;  /* 0x0000001361617c11 */ /* 0x000fe2000b0f0eff */
[----:B------:R-:W-:Y:S01]  /*1ee0*/  IMAD R55, R54, UR4, RZ ;  /* 0x0000000436377c24 */ /* 0x000fe2000f8e02ff */
[----:B------:R-:W-:-:S02]  /*1ef0*/  SEL R57, R82, R63, !P1 ;  /* 0x0000003f52397207 */ /* 0x000fc40004800000 */
[----:B------:R-:W-:Y:S02]  /*1f00*/  IADD3 R50, P2, PT, R51, R96, RZ ;  /* 0x0000006033327210 */ /* 0x000fe40007f5e0ff */
[C---:B------:R-:W-:Y:S02]  /*1f10*/  SEL R56, R82.reuse, R81, !P1 ;  /* 0x0000005152387207 */ /* 0x040fe40004800000 */
[C---:B------:R-:W-:Y:S02]  /*1f20*/  SEL R80, R82.reuse, R65, !P1 ;  /* 0x0000004152507207 */ /* 0x040fe40004800000 */
[C---:B------:R-:W-:Y:S02]  /*1f30*/  SEL R84, R82.reuse, R71, !P1 ;  /* 0x0000004752547207 */ /* 0x040fe40004800000 */
[C---:B------:R-:W-:Y:S02]  /*1f40*/  SEL R85, R82.reuse, R79, !P1 ;  /* 0x0000004f52557207 */ /* 0x040fe40004800000 */
[----:B------:R-:W-:-:S02]  /*1f50*/  SEL R75, R82, R59, !P1 ;  /* 0x0000003b524b7207 */ /* 0x000fc40004800000 */
[C---:B------:R-:W-:Y:S02]  /*1f60*/  SEL R77, R82.reuse, R91, !P1 ;  /* 0x0000005b524d7207 */ /* 0x040fe40004800000 */
[C---:B------:R-:W-:Y:S02]  /*1f70*/  SEL R88, R82.reuse, R47, !P1 ;  /* 0x0000002f52587207 */ /* 0x040fe40004800000 */
[C---:B------:R-:W-:Y:S01]  /*1f80*/  SEL R81, R82.reuse, R89, !P1 ;  /* 0x0000005952517207 */ /* 0x040fe20004800000 */
[----:B------:R-:W-:Y:S01]  /*1f90*/  IMAD R57, R57, UR4, RZ ;  /* 0x0000000439397c24 */ /* 0x000fe2000f8e02ff */
[----:B------:R-:W-:Y:S02]  /*1fa0*/  LEA.HI.X.SX32 R51, R51, R97, 0x1, P2 ;  /* 0x0000006133337211 */ /* 0x000fe400010f0eff */
[----:B------:R-:W-:Y:S02]  /*1fb0*/  SEL R82, R82, R93, !P1 ;  /* 0x0000005d52527207 */ /* 0x000fe40004800000 */
[----:B------:R-:W-:-:S02]  /*1fc0*/  IADD3 R52, P2, PT, R53, R96, RZ ;  /* 0x0000006035347210 */ /* 0x000fc40007f5e0ff */
[-C--:B------:R-:W-:Y:S01]  /*1fd0*/  IADD3 R54, P1, PT, R55, R96.reuse, RZ ;  /* 0x0000006037367210 */ /* 0x080fe20007f3e0ff */
[----:B------:R-:W-:Y:S01]  /*1fe0*/  IMAD R59, R56, UR4, RZ ;  /* 0x00000004383b7c24 */ /* 0x000fe2000f8e02ff */
[-C--:B------:R-:W-:Y:S02]  /*1ff0*/  LEA.HI.X.SX32 R53, R53, R97.reuse, 0x1, P2 ;  /* 0x0000006135357211 */ /* 0x080fe400010f0eff */
[-C--:B------:R-:W-:Y:S02]  /*2000*/  LEA.HI.X.SX32 R55, R55, R97.reuse, 0x1, P1 ;  /* 0x0000006137377211 */ /* 0x080fe400008f0eff */
[-C--:B------:R-:W-:Y:S02]  /*2010*/  IADD3 R56, P2, PT, R57, R96.reuse, RZ ;  /* 0x0000006039387210 */ /* 0x080fe40007f5e0ff */
[----:B------:R-:W-:Y:S01]  /*2020*/  PLOP3.LUT P1, PT, PT, PT, UP1, 0x80, 0x8 ;  /* 0x000000000008781c */ /* 0x000fe20003f2f018 */
[----:B------:R-:W-:Y:S01]  /*2030*/  IMAD R68, R5, UR10, RZ ;  /* 0x0000000a05447c24 */ /* 0x000fe2000f8e02ff */
[----:B------:R-:W-:Y:S01]  /*2040*/  IADD3 R58, P3, PT, R59, R96, RZ ;  /* 0x000000603b3a7210 */ /* 0x000fe20007f7e0ff */
[----:B------:R-:W-:Y:S01]  /*2050*/  IMAD R70, R6, UR10, RZ ;  /* 0x0000000a06467c24 */ /* 0x000fe2000f8e02ff */
[----:B------:R-:W-:-:S02]  /*2060*/  LEA.HI.X.SX32 R57, R57, R97, 0x1, P2 ;  /* 0x0000006139397211 */ /* 0x000fc400010f0eff */
[----:B------:R-:W-:Y:S02]  /*2070*/  ISETP.LT.AND P1, PT, R5, UR31, P1 ;  /* 0x0000001f05007c0c */ /* 0x000fe40008f21270 */
[----:B------:R-:W-:Y:S02]  /*2080*/  PLOP3.LUT P2, PT, PT, PT, UP1, 0x80, 0x8 ;  /* 0x000000000008781c */ /* 0x000fe40003f4f018 */
[----:B------:R-:W-:Y:S02]  /*2090*/  LEA.HI.X.SX32 R59, R59, R97, 0x1, P3 ;  /* 0x000000613b3b7211 */ /* 0x000fe400018f0eff */
[-C--:B------:R-:W-:Y:S02]  /*20a0*/  IADD3 R60, P3, PT, R68, R69.reuse, RZ ;  /* 0x00000045443c7210 */ /* 0x080fe40007f7e0ff */
[----:B------:R-:W-:Y:S02]  /*20b0*/  IADD3 R62, P6, PT, R70, R69, RZ ;  /* 0x00000045463e7210 */ /* 0x000fe40007fde0ff */
[----:B------:R-:W-:Y:S01]  /*20c0*/  ISETP.LT.AND P2, PT, R6, UR31, P2 ;  /* 0x0000001f06007c0c */ /* 0x000fe20009741270 */
[----:B------:R-:W-:Y:S01]  /*20d0*/  IMAD R78, R46, UR10, RZ ;  /* 0x0000000a2e4e7c24 */ /* 0x000fe2000f8e02ff */
[----:B------:R-:W-:-:S02]  /*20e0*/  PRMT R66, RZ, 0x7610, R66 ;  /* 0x00007610ff427816 */ /* 0x000fc40000000042 */
[----:B------:R-:W-:Y:S01]  /*20f0*/  IADD3 R64, P4, PT, R72, R69, RZ ;  /* 0x0000004548407210 */ /* 0x000fe20007f9e0ff */
[----:B------:R-:W-:Y:S01]  /*2100*/  IMAD R79, R75, UR4, RZ ;  /* 0x000000044b4f7c24 */ /* 0x000fe2000f8e02ff */
[-C--:B------:R-:W-:Y:S02]  /*2110*/  LEA.HI.X.SX32 R61, R68, R73.reuse, 0x1, P3 ;  /* 0x00000049443d7211 */ /* 0x080fe400018f0eff */
[----:B------:R-:W-:Y:S02]  /*2120*/  LEA.HI.X.SX32 R63, R70, R73, 0x1, P6 ;  /* 0x00000049463f7211 */ /* 0x000fe400030f0eff */
[-C--:B------:R-:W-:Y:S01]  /*2130*/  IADD3 R68, P3, PT, R74, R69.reuse, RZ ;  /* 0x000000454a447210 */ /* 0x080fe20007f7e0ff */
[----:B------:R-:W3:Y:S01]  /*2140*/  @P1 LDG.E.U8 R66, desc[UR26][R60.64] ;  /* 0x0000001a3c421981 */ /* 0x000ee2000c1e1100 */
[----:B------:R-:W-:Y:S02]  /*2150*/  IADD3 R70, P6, PT, R76, R69, RZ ;  /* 0x000000454c467210 */ /* 0x000fe40007fde0ff */
[----:B------:R-:W-:-:S02]  /*2160*/  LEA.HI.X.SX32 R65, R72, R73, 0x1, P4 ;  /* 0x0000004948417211 */ /* 0x000fc400020f0eff */
[----:B------:R-:W-:Y:S02]  /*2170*/  IADD3 R72, P4, PT, R78, R69, RZ ;  /* 0x000000454e487210 */ /* 0x000fe40007f9e0ff */
[----:B------:R-:W-:Y:S02]  /*2180*/  PRMT R100, RZ, 0x7610, R100 ;  /* 0x00007610ff647816 */ /* 0x000fe40000000064 */
[-C--:B------:R-:W-:Y:S02]  /*2190*/  LEA.HI.X.SX32 R69, R74, R73.reuse, 0x1, P3 ;  /* 0x000000494a457211 */ /* 0x080fe400018f0eff */
[----:B------:R-:W-:Y:S02]  /*21a0*/  LEA.HI.X.SX32 R71, R76, R73, 0x1, P6 ;  /* 0x000000494c477211 */ /* 0x000fe400030f0eff */
[----:B------:R-:W-:Y:S01]  /*21b0*/  PLOP3.LUT P1, PT, PT, PT, UP1, 0x80, 0x8 ;  /* 0x000000000008781c */ /* 0x000fe20003f2f018 */
[----:B------:R-:W-:Y:S01]  /*21c0*/  IMAD R89, R77, UR4, RZ ;  /* 0x000000044d597c24 */ /* 0x000fe2000f8e02ff */
[----:B------:R-:W-:Y:S01]  /*21d0*/  IADD3 R76, P3, PT, R79, R96, RZ ;  /* 0x000000604f4c7210 */ /* 0x000fe20007f7e0ff */
[----:B------:R-:W3:Y:S01]  /*21e0*/  @P2 LDG.E.U8 R100, desc[UR26][R62.64] ;  /* 0x0000001a3e642981 */ /* 0x000ee2000c1e1100 */
[----:B------:R-:W-:-:S02]  /*21f0*/  ISETP.LT.AND P1, PT, R46, UR31, P1 ;  /* 0x0000001f2e007c0c */ /* 0x000fc40008f21270 */
[----:B------:R-:W-:Y:S02]  /*2200*/  LEA.HI.X.SX32 R77, R79, R97, 0x1, P3 ;  /* 0x000000614f4d7211 */ /* 0x000fe400018f0eff */
[C---:B------:R-:W-:Y:S02]  /*2210*/  LOP3.LUT R47, R4.reuse, 0x14, RZ, 0xfc, !PT ;  /* 0x00000014042f7812 */ /* 0x040fe400078efcff */
[----:B------:R-:W-:Y:S02]  /*2220*/  LOP3.LUT R75, R4, 0x34, RZ, 0xfc, !PT ;  /* 0x00000034044b7812 */ /* 0x000fe400078efcff */
[----:B------:R-:W-:Y:S02]  /*2230*/  PLOP3.LUT P2, PT, PT, PT, UP1, 0x80, 0x8 ;  /* 0x000000000008781c */ /* 0x000fe40003f4f018 */
[----:B------:R-:W-:Y:S02]  /*2240*/  PLOP3.LUT P3, PT, PT, PT, UP1, 0x80, 0x8 ;  /* 0x000000000008781c */ /* 0x000fe40003f6f018 */
[----:B------:R-:W-:-:S02]  /*2250*/  LEA.HI.X.SX32 R73, R78, R73, 0x1, P4 ;  /* 0x000000494e497211 */ /* 0x000fc400020f0eff */
[----:B------:R-:W-:Y:S02]  /*2260*/  ISETP.LT.AND P2, PT, R47, UR31, P2 ;  /* 0x0000001f2f007c0c */ /* 0x000fe40009741270 */
[----:B------:R-:W-:Y:S02]  /*2270*/  ISETP.LT.AND P3, PT, R75, UR31, P3 ;  /* 0x0000001f4b007c0c */ /* 0x000fe40009f61270 */
[----:B------:R-:W-:Y:S02]  /*2280*/  LOP3.LUT R74, R4, 0x24, RZ, 0xfc, !PT ;  /* 0x00000024044a7812 */ /* 0x000fe400078efcff */
[----:B------:R-:W-:Y:S02]  /*2290*/  PLOP3.LUT P4, PT, PT, PT, UP1, 0x80, 0x8 ;  /* 0x000000000008781c */ /* 0x000fe40003f8f018 */
[----:B------:R-:W-:Y:S01]  /*22a0*/  PRMT R102, RZ, 0x7610, R102 ;  /* 0x00007610ff667816 */ /* 0x000fe20000000066 */
[----:B------:R-:W-:Y:S01]  /*22b0*/  IMAD R83, R83, UR4, RZ ;  /* 0x0000000453537c24 */ /* 0x000fe2000f8e02ff */
[----:B------:R-:W-:Y:S01]  /*22c0*/  ISETP.LT.AND P4, PT, R74, UR31, P4 ;  /* 0x0000001f4a007c0c */ /* 0x000fe2000a781270 */
[----:B------:R-:W-:Y:S01]  /*22d0*/  IMAD R90, R80, UR4, RZ ;  /* 0x00000004505a7c24 */ /* 0x000fe2000f8e02ff */
[----:B------:R-:W-:-:S02]  /*22e0*/  PRMT R104, RZ, 0x7610, R104 ;  /* 0x00007610ff687816 */ /* 0x000fc40000000068 */
[----:B------:R-:W-:Y:S01]  /*22f0*/  PRMT R108, RZ, 0x7610, R108 ;  /* 0x00007610ff6c7816 */ /* 0x000fe2000000006c */
[----:B------:R-:W3:Y:S01]  /*2300*/  @P1 LDG.E.U8 R102, desc[UR26][R72.64] ;  /* 0x0000001a48661981 */ /* 0x000ee2000c1e1100 */
[-C--:B------:R-:W-:Y:S01]  /*2310*/  IADD3 R78, P6, PT, R89, R96.reuse, RZ ;  /* 0x00000060594e7210 */ /* 0x080fe20007fde0ff */
[----:B------:R-:W-:Y:S01]  /*2320*/  IMAD R92, R84, UR4, RZ ;  /* 0x00000004545c7c24 */ /* 0x000fe2000f8e02ff */
[-C--:B------:R-:W-:Y:S01]  /*2330*/  IADD3 R80, P1, PT, R83, R96.reuse, RZ ;  /* 0x0000006053507210 */ /* 0x080fe20007f3e0ff */
[----:B------:R-:W-:Y:S01]  /*2340*/  IMAD R94, R85, UR4, RZ ;  /* 0x00000004555e7c24 */ /* 0x000fe2000f8e02ff */
[-C--:B------:R-:W-:Y:S01]  /*2350*/  LEA.HI.X.SX32 R79, R89, R97.reuse, 0x1, P6 ;  /* 0x00000061594f7211 */ /* 0x080fe200030f0eff */
[----:B------:R-:W-:Y:S01]  /*2360*/  IMAD R91, R81, UR4, RZ ;  /* 0x00000004515b7c24 */ /* 0x000fe2000f8e02ff */
[----:B------:R-:W-:Y:S01]  /*2370*/  PRMT R106, RZ, 0x7610, R106 ;  /* 0x00007610ff6a7816 */ /* 0x000fe2000000006a */
[----:B------:R-:W3:Y:S01]  /*2380*/  @P2 LDG.E.U8 R104, desc[UR26][R64.64] ;  /* 0x0000001a40682981 */ /* 0x000ee2000c1e1100 */
[----:B------:R-:W-:Y:S01]  /*2390*/  IMAD R89, R86, UR4, RZ ;  /* 0x0000000456597c24 */ /* 0x000fe2000f8e02ff */
[----:B------:R-:W-:Y:S01]  /*23a0*/  LEA.HI.X.SX32 R81, R83, R97, 0x1, P1 ;  /* 0x0000006153517211 */ /* 0x000fe200008f0eff */
[----:B------:R-:W-:Y:S01]  /*23b0*/  IMAD R98, R82, UR4, RZ ;  /* 0x0000000452627c24 */ /* 0x000fe2000f8e02ff */
[----:B------:R-:W3:Y:S01]  /*23c0*/  @P3 LDG.E.U8 R108, desc[UR26][R70.64] ;  /* 0x0000001a466c3981 */ /* 0x000ee2000c1e1100 */
[----:B------:R-:W-:Y:S01]  /*23d0*/  IMAD R93, R87, UR4, RZ ;  /* 0x00000004575d7c24 */ /* 0x000fe2000f8e02ff */
[-C--:B------:R-:W-:Y:S01]  /*23e0*/  IADD3 R82, P2, PT, R90, R96.reuse, RZ ;  /* 0x000000605a527210 */ /* 0x080fe20007f5e0ff */
[----:B------:R-:W-:Y:S01]  /*23f0*/  IMAD R95, R88, UR4, RZ ;  /* 0x00000004585f7c24 */ /* 0x000fe2000f8e02ff */
[-C--:B------:R-:W-:Y:S01]  /*2400*/  IADD3 R84, P1, PT, R92, R96.reuse, RZ ;  /* 0x000000605c547210 */ /* 0x080fe20007f3e0ff */
[----:B------:R-:W3:Y:S01]  /*2410*/  @P4 LDG.E.U8 R106, desc[UR26][R68.64] ;  /* 0x0000001a446a4981 */ /* 0x000ee2000c1e1100 */
[----:B------:R-:W-:-:S02]  /*2420*/  IADD3 R86, P3, PT, R94, R96, RZ ;  /* 0x000000605e567210 */ /* 0x000fc40007f7e0ff */
[-C--:B------:R-:W-:Y:S02]  /*2430*/  LEA.HI.X.SX32 R83, R90, R97.reuse, 0x1, P2 ;  /* 0x000000615a537211 */ /* 0x080fe400010f0eff */
[-C--:B------:R-:W-:Y:S02]  /*2440*/  LEA.HI.X.SX32 R85, R92, R97.reuse, 0x1, P1 ;  /* 0x000000615c557211 */ /* 0x080fe400008f0eff */
[----:B------:R-:W-:Y:S02]  /*2450*/  LEA.HI.X.SX32 R87, R94, R97, 0x1, P3 ;  /* 0x000000615e577211 */ /* 0x000fe400018f0eff */
[-C--:B------:R-:W-:Y:S02]  /*2460*/  IADD3 R88, P1, PT, R89, R96.reuse, RZ ;  /* 0x0000006059587210 */ /* 0x080fe40007f3e0ff */
[-C--:B------:R-:W-:Y:S02]  /*2470*/  IADD3 R90, P2, PT, R91, R96.reuse, RZ ;  /* 0x000000605b5a7210 */ /* 0x080fe40007f5e0ff */
[----:B------:R-:W-:-:S02]  /*2480*/  IADD3 R92, P3, PT, R93, R96, RZ ;  /* 0x000000605d5c7210 */ /* 0x000fc40007f7e0ff */
[-C--:B------:R-:W-:Y:S02]  /*2490*/  IADD3 R94, P4, PT, R95, R96.reuse, RZ ;  /* 0x000000605f5e7210 */ /* 0x080fe40007f9e0ff */
[----:B------:R-:W-:Y:S02]  /*24a0*/  IADD3 R96, P6, PT, R98, R96, RZ ;  /* 0x0000006062607210 */ /* 0x000fe40007fde0ff */
[-C--:B------:R-:W-:Y:S02]  /*24b0*/  LEA.HI.X.SX32 R89, R89, R97.reuse, 0x1, P1 ;  /* 0x0000006159597211 */ /* 0x080fe400008f0eff */
[-C--:B------:R-:W-:Y:S02]  /*24c0*/  LEA.HI.X.SX32 R91, R91, R97.reuse, 0x1, P2 ;  /* 0x000000615b5b7211 */ /* 0x080fe400010f0eff */
[-C--:B------:R-:W-:Y:S02]  /*24d0*/  LEA.HI.X.SX32 R93, R93, R97.reuse, 0x1, P3 ;  /* 0x000000615d5d7211 */ /* 0x080fe400018f0eff */
[----:B------:R-:W-:-:S02]  /*24e0*/  LEA.HI.X.SX32 R95, R95, R97, 0x1, P4 ;  /* 0x000000615f5f7211 */ /* 0x000fc400020f0eff */
[----:B------:R-:W-:Y:S02]  /*24f0*/  LEA.HI.X.SX32 R97, R98, R97, 0x1, P6 ;  /* 0x0000006162617211 */ /* 0x000fe400030f0eff */
[----:B------:R-:W-:Y:S01]  /*2500*/  SHF.R.S32.HI R98, RZ, 0x7, R0 ;  /* 0x00000007ff627819 */ /* 0x000fe20000011400 */
[----:B------:R-:W-:-:S04]  /*2510*/  @!UP2 UIADD3 UR4, UPT, UPT, -UR7, 0x100000, URZ ;  /* 0x001000000704a890 */ /* 0x000fc8000fffe1ff */
[----:B------:R-:W-:Y:S02]  /*2520*/  @!UP2 USHF.L.U32 UR5, UR4, 0xb, URZ ;  /* 0x0000000b0405a899 */ /* 0x000fe400080006ff */
[----:B------:R-:W-:Y:S01]  /*2530*/  @!UP2 USHF.L.U32 UR4, UR4, 0x1, URZ ;  /* 0x000000010404a899 */ /* 0x000fe200080006ff */
[----:B------:R-:W-:Y:S01]  /*2540*/  SGXT R98, R98, 0x1 ;  /* 0x000000016262781a */ /* 0x000fe20000000200 */
[----:B------:R-:W-:-:S03]  /*2550*/  VOTEU.ALL UP1, P5 ;  /* 0x0000000000ff7886 */ /* 0x000fc60002820000 */
[----:B------:R-:W-:-:S04]  /*2560*/  LOP3.LUT R113, R98, 0x90, RZ, 0xc0, !PT ;  /* 0x0000009062717812 */ /* 0x000fc800078ec0ff */
[----:B------:R-:W-:-:S03]  /*2570*/  LOP3.LUT R98, R113, 0x7f, R0, 0x78, !PT ;  /* 0x0000007f71627812 */ /* 0x000fc600078e7800 */
[----:B------:R0:W1:Y:S01]  /*2580*/  @!UP1 SYNCS.EXCH.64 URZ, [UR12+0x4008], UR4 ;  /* 0x004008040cff95b2 */ /* 0x0000620008000100 */
[----:B------:R-:W-:Y:S02]  /*2590*/  PRMT R67, RZ, 0x7610, R67 ;  /* 0x00007610ff437816 */ /* 0x000fe40000000043 */
[----:B------:R-:W-:Y:S01]  /*25a0*/  PRMT R101, RZ, 0x7610, R101 ;  /* 0x00007610ff657816 */ /* 0x000fe20000000065 */
[----:B----4-:R4:W-:Y:S01]  /*25b0*/  STS.U8 [R98+UR12], R114 ;  /* 0x0000007262007988 */ /* 0x0109e2000800000c */
[----:B------:R-:W-:Y:S02]  /*25c0*/  PRMT R103, RZ, 0x7610, R103 ;  /* 0x00007610ff677816 */ /* 0x000fe40000000067 */
[----:B------:R-:W-:Y:S01]  /*25d0*/  PRMT R105, RZ, 0x7610, R105 ;  /* 0x00007610ff697816 */ /* 0x000fe20000000069 */
[----:B--2---:R2:W-:Y:S01]  /*25e0*/  STS.U8 [R98+UR12+0xa00], R119 ;  /* 0x000a007762007988 */ /* 0x0045e2000800000c */
[----:B------:R-:W-:Y:S02]  /*25f0*/  PRMT R107, RZ, 0x7610, R107 ;  /* 0x00007610ff6b7816 */ /* 0x000fe4000000006b */
[----:B------:R-:W-:Y:S01]  /*2600*/  PRMT R109, RZ, 0x7610, R109 ;  /* 0x00007610ff6d7816 */ /* 0x000fe2000000006d */
[----:B------:R0:W-:Y:S01]  /*2610*/  STS.U8 [R98+UR12+0xc00], R117 ;  /* 0x000c007562007988 */ /* 0x0001e2000800000c */
[----:B------:R-:W-:-:S02]  /*2620*/  PRMT R111, RZ, 0x7610, R111 ;  /* 0x00007610ff6f7816 */ /* 0x000fc4000000006f */
[----:B------:R-:W-:Y:S01]  /*2630*/  PRMT R113, RZ, 0x7610, R113 ;  /* 0x00007610ff717816 */ /* 0x000fe20000000071 */
[----:B------:R-:W3:Y:S01]  /*2640*/  @P0 LDG.E.U8 R67, desc[UR26][R50.64] ;  /* 0x0000001a32430981 */ /* 0x000ee2000c1e1100 */
[----:B------:R-:W-:Y:S02]  /*2650*/  PRMT R110, RZ, 0x7610, R110 ;  /* 0x00007610ff6e7816 */ /* 0x000fe4000000006e */
[----:B------:R-:W-:Y:S01]  /*2660*/  PRMT R112, RZ, 0x7610, R112 ;  /* 0x00007610ff707816 */ /* 0x000fe20000000070 */
[----:B------:R-:W3:Y:S01]  /*2670*/  @P0 LDG.E.U8 R101, desc[UR26][R52.64] ;  /* 0x0000001a34650981 */ /* 0x000ee2000c1e1100 */
[----:B----4-:R-:W-:Y:S02]  /*2680*/  PRMT R114, RZ, 0x7610, R114 ;  /* 0x00007610ff727816 */ /* 0x010fe40000000072 */
[----:B------:R-:W-:Y:S01]  /*2690*/  PRMT R116, RZ, 0x7610, R116 ;  /* 0x00007610ff747816 */ /* 0x000fe20000000074 */
[----:B------:R-:W4:Y:S01]  /*26a0*/  @P0 LDG.E.U8 R103, desc[UR26][R54.64] ;  /* 0x0000001a36670981 */ /* 0x000f22000c1e1100 */
[----:B------:R-:W-:-:S02]  /*26b0*/  PRMT R120, RZ, 0x7610, R120 ;  /* 0x00007610ff787816 */ /* 0x000fc40000000078 */
[----:B------:R-:W-:Y:S01]  /*26c0*/  PRMT R124, RZ, 0x7610, R124 ;  /* 0x00007610ff7c7816 */ /* 0x000fe2000000007c */
[----:B------:R-:W4:Y:S01]  /*26d0*/  @P0 LDG.E.U8 R105, desc[UR26][R56.64] ;  /* 0x0000001a38690981 */ /* 0x000f22000c1e1100 */
[----:B--2---:R-:W-:Y:S02]  /*26e0*/  PRMT R119, RZ, 0x7610, R119 ;  /* 0x00007610ff777816 */ /* 0x004fe40000000077 */
[----:B0-----:R-:W-:Y:S01]  /*26f0*/  PRMT R117, RZ, 0x7610, R117 ;  /* 0x00007610ff757816 */ /* 0x001fe20000000075 */
[----:B------:R-:W2:Y:S04]  /*2700*/  @P0 LDG.E.U8 R107, desc[UR26][R58.64] ;  /* 0x0000001a3a6b0981 */ /* 0x000ea8000c1e1100 */
        /* <DEDUP_REMOVED lines=11> */
[----:B------:R0:W-:Y:S04]  /*27c0*/  STS.U8 [R98+UR12+0x800], R99 ;  /* 0x0008006362007988 */ /* 0x0001e8000800000c */
[----:B------:R1:W-:Y:S01]  /*27d0*/  STS.U8 [R98+UR12+0x200], R125 ;  /* 0x0002007d62007988 */ /* 0x0003e2000800000c */
[----:B0-----:R-:W-:-:S03]  /*27e0*/  LOP3.LUT R99, R98, 0x20, RZ, 0x3c, !PT ;  /* 0x0000002062637812 */ /* 0x001fc600078e3cff */
[----:B-----5:R0:W-:Y:S04]  /*27f0*/  STS.U8 [R98+UR12+0x400], R123 ;  /* 0x0004007b62007988 */ /* 0x0201e8000800000c */
[----:B------:R0:W-:Y:S04]  /*2800*/  STS.U8 [R98+UR12+0x600], R121 ;  /* 0x0006007962007988 */ /* 0x0001e8000800000c */
[----:B------:R0:W-:Y:S04]  /*2810*/  STS.U8 [R98+UR12+0xe00], R115 ;  /* 0x000e007362007988 */ /* 0x0001e8000800000c */
[----:B---3--:R0:W-:Y:S04]  /*2820*/  STS.U8 [R99+UR12+0x100], R122 ;  /* 0x0001007a63007988 */ /* 0x0081e8000800000c */
[----:B------:R0:W-:Y:S01]  /*2830*/  STS.U8 [R99+UR12+0x300], R118 ;  /* 0x0003007663007988 */ /* 0x0001e2000800000c */
[----:B------:R-:W-:-:S04]  /*2840*/  UISETP.NE.U32.AND UP1, UPT, UR8, URZ, UPT ;  /* 0x000000ff0800728c */ /* 0x000fc8000bf25070 */
[----:B------:R-:W-:Y:S02]  /*2850*/  UISETP.LT.OR UP2, UPT, UR33, 0x40, UP1 ;  /* 0x000000402100788c */ /* 0x000fe40008f41670 */
[----:B------:R-:W-:Y:S01]  /*2860*/  UISETP.GE.AND UP3, UPT, UR33, 0x80, UPT ;  /* 0x000000802100788c */ /* 0x000fe2000bf66270 */
[----:B------:R0:W-:Y:S04]  /*2870*/  STS.U8 [R99+UR12+0x700], R66 ;  /* 0x0007004263007988 */ /* 0x0001e8000800000c */
[----:B------:R0:W-:Y:S04]  /*2880*/  STS.U8 [R99+UR12+0xb00], R100 ;  /* 0x000b006463007988 */ /* 0x0001e8000800000c */
[----:B------:R0:W-:Y:S04]  /*2890*/  STS.U8 [R99+UR12+0xf00], R102 ;  /* 0x000f006663007988 */ /* 0x0001e8000800000c */
[----:B------:R0:W-:Y:S04]  /*28a0*/  STS.U8 [R99+UR12+0x500], R104 ;  /* 0x0005006863007988 */ /* 0x0001e8000800000c */
[----:B------:R0:W-:Y:S04]  /*28b0*/  STS.U8 [R99+UR12+0xd00], R108 ;  /* 0x000d006c63007988 */ /* 0x0001e8000800000c */
[----:B------:R0:W-:Y:S04]  /*28c0*/  STS.U8 [R99+UR12+0x900], R106 ;  /* 0x0009006a63007988 */ /* 0x0001e8000800000c */
[----:B------:R0:W-:Y:S04]  /*28d0*/  STS.U8 [R98+UR12+0x1000], R67 ;  /* 0x0010004362007988 */ /* 0x0001e8000800000c */
[----:B------:R0:W-:Y:S04]  /*28e0*/  STS.U8 [R98+UR12+0x1200], R101 ;  /* 0x0012006562007988 */ /* 0x0001e8000800000c */
[----:B----4-:R0:W-:Y:S04]  /*28f0*/  STS.U8 [R98+UR12+0x1400], R103 ;  /* 0x0014006762007988 */ /* 0x0101e8000800000c */
[----:B------:R0:W-:Y:S04]  /*2900*/  STS.U8 [R98+UR12+0x1600], R105 ;  /* 0x0016006962007988 */ /* 0x0001e8000800000c */
[----:B--2---:R0:W-:Y:S04]  /*2910*/  STS.U8 [R98+UR12+0x1800], R107 ;  /* 0x0018006b62007988 */ /* 0x0041e8000800000c */
        /* <DEDUP_REMOVED lines=10> */
[----:B------:R0:W-:Y:S01]  /*29c0*/  STS.U8 [R99+UR12+0x1f00], R117 ;  /* 0x001f007563007988 */ /* 0x0001e2000800000c */
[----:B-1----:R1:W-:Y:S06]  /*29d0*/  MEMBAR.ALL.CTA ;  /* 0x0000000000007992 */ /* 0x0023ec0000008000 */
[----:B-1----:R-:W1:Y:S02]  /*29e0*/  FENCE.VIEW.ASYNC.S ;  /* 0x00000000000073c6 */ /* 0x002e640000000000 */
[----:B-1----:R-:W-:Y:S06]  /*29f0*/  BAR.SYNC.DEFER_BLOCKING 0x0 ;  /* 0x0000000000007b1d */ /* 0x002fec0000010000 */
[----:B------:R-:W-:Y:S05]  /*2a00*/  BRA.U UP2, `(.L_x_6) ;  /* 0x0000000102687547 */ /* 0x000fea000b800000 */
[----:B------:R-:W-:Y:S02]  /*2a10*/  UIADD3 UR4, UPT, UPT, UR12, 0x1000, URZ ;  /* 0x000010000c047890 */ /* 0x000fe4000fffe0ff */
[----:B------:R-:W-:Y:S02]  /*2a20*/  USHF.R.U32.HI UR6, URZ, 0x4, UR12 ;  /* 0x00000004ff067899 */ /* 0x000fe4000801160c */
[----:B------:R-:W-:Y:S02]  /*2a30*/  USHF.R.U32.HI UR4, URZ, 0x4, UR4 ;  /* 0x00000004ff047899 */ /* 0x000fe40008011604 */
[----:B------:R-:W-:Y:S02]  /*2a40*/  USGXT.U32 UR6, UR6, 0xe ;  /* 0x0000000e0606789a */ /* 0x000fe40008000000 */
[----:B------:R-:W-:Y:S01]  /*2a50*/  USGXT.U32 UR8, UR4, 0xe ;  /* 0x0000000e0408789a */ /* 0x000fe20008000000 */
[----:B------:R-:W-:Y:S01]  /*2a60*/  UMOV UR16, 0xffffff80 ;  /* 0xffffff8000107882 */ /* 0x000fe20000000000 */
[----:B------:R-:W-:Y:S01]  /*2a70*/  UMOV UR17, 0x7fffbfdf ;  /* 0x7fffbfdf00117882 */ /* 0x000fe20000000000 */
[----:B------:R-:W-:Y:S01]  /*2a80*/  UMOV UR18, 0xfffffffe ;  /* 0xfffffffe00127882 */ /* 0x000fe20000000000 */
[----:B------:R-:W-:Y:S01]  /*2a90*/  UMOV UR19, 0x7fffbfdf ;  /* 0x7fffbfdf00137882 */ /* 0x000fe20000000000 */
[----:B------:R-:W-:Y:S01]  /*2aa0*/  UMOV UR7, URZ ;  /* 0x000000ff00077c82 */ /* 0x000fe20008000000 */
[----:B------:R-:W-:Y:S01]  /*2ab0*/  UMOV UR9, URZ ;  /* 0x000000ff00097c82 */ /* 0x000fe20008000000 */
[----:B------:R-:W-:-:S02]  /*2ac0*/  UIADD3.64 UR16, UPT, UPT, UR6, -UR16, URZ ;  /* 0x8000001006107297 */ /* 0x000fc4000fffe0ff */
[----:B------:R-:W-:Y:S01]  /*2ad0*/  UIADD3.64 UR18, UPT, UPT, UR8, -UR18, URZ ;  /* 0x8000001208127297 */ /* 0x000fe2000fffe0ff */
[----:B------:R-:W-:Y:S01]  /*2ae0*/  UMOV UR20, 0x0 ;  /* 0x0000000000147882 */ /* 0x000fe20000000000 */
[----:B------:R-:W-:Y:S01]  /*2af0*/  UMOV UR21, 0x4108490 ;  /* 0x0410849000157882 */ /* 0x000fe20000000000 */
[----:B------:R-:W-:Y:S01]  /*2b00*/  UMOV UR4, UR15 ;  /* 0x0000000f00047c82 */ /* 0x000fe20008000000 */
[----:B------:R-:W-:Y:S01]  /*2b10*/  UMOV UR5, URZ ;  /* 0x000000ff00057c82 */ /* 0x000fe20008000000 */
[----:B------:R-:W-:Y:S01]  /*2b20*/  UMOV UR7, 0x80004020 ;  /* 0x8000402000077882 */ /* 0x000fe20000000000 */
[----:B------:R-:W-:Y:S01]  /*2b30*/  UMOV UR9, 0x80004020 ;  /* 0x8000402000097882 */ /* 0x000fe20000000000 */
[----:B------:R-:W-:Y:S01]  /*2b40*/  UMOV UR22, 0x0 ;  /* 0x0000000000167882 */ /* 0x000fe20000000000 */
[----:B------:R-:W-:Y:S01]  /*2b50*/  UMOV UR23, 0x4108490 ;  /* 0x0410849000177882 */ /* 0x000fe20000000000 */
[----:B------:R-:W-:Y:S01]  /*2b60*/  UMOV UR4, UR4 ;  /* 0x0000000400047c82 */ /* 0x000fe20008000000 */
[----:B------:R1:W-:Y:S01]  /*2b70*/  UTCQMMA gdesc[UR6], gdesc[UR8], tmem[UR13], tmem[UR20], idesc[UR21], !UPT ;  /* 0x00ff1408060075ea */ /* 0x0003e2000f80030d */
[----:B------:R1:W-:Y:S01]  /*2b80*/  UTCQMMA gdesc[UR16], gdesc[UR18], tmem[UR13], tmem[UR22], idesc[UR23], UPT ;  /* 0x00ff1612100075ea */ /* 0x0003e2000b80030d */
[----:B------:R1:W-:Y:S01]  /*2b90*/  UTCBAR [UR4], URZ ;  /* 0x000000ff040073e9 */ /* 0x0003e200080000ff */
[----:B------:R-:W-:Y:S01]  /*2ba0*/  NOP ;  /* 0x0000000000007918 */ /* 0x000fe20000000000 */
.L_x_6:
[----:B-1----:R-:W-:Y:S01]  /*2bb0*/  UMOV UR4, URZ ;  /* 0x000000ff00047c82 */ /* 0x002fe20008000000 */
[----:B------:R-:W-:Y:S05]  /*2bc0*/  BRA.U !UP3, `(.L_x_7) ;  /* 0x0000000d0bfc7547 */ /* 0x000fea000b800000 */
[----:B------:R-:W-:Y:S01]  /*2bd0*/  USHF.R.S32.HI UR4, URZ, 0x1f, UR33 ;  /* 0x0000001fff047899 */ /* 0x000fe20008011421 */
[----:B0-----:R-:W-:Y:S01]  /*2be0*/  IMAD.MOV.U32 R66, RZ, RZ, RZ ;  /* 0x000000ffff427224 */ /* 0x001fe200078e00ff */
[----:B------:R-:W-:Y:S02]  /*2bf0*/  UIADD3 UR5, UPT, UPT, UR12, 0x2000, URZ ;  /* 0x000020000c057890 */ /* 0x000fe4000fffe0ff */
[----:B------:R-:W-:Y:S02]  /*2c00*/  ULEA.HI UR4, UR4, UR33, URZ, 0x6 ;  /* 0x0000002104047291 */ /* 0x000fe4000f8f30ff */
[----:B------:R-:W-:Y:S02]  /*2c10*/  UIADD3 UR6, UPT, UPT, UR12, 0x3000, URZ ;  /* 0x000030000c067890 */ /* 0x000fe4000fffe0ff */
[----:B------:R-:W-:Y:S02]  /*2c20*/  USHF.R.S32.HI UR4, URZ, 0x6, UR4 ;  /* 0x00000006ff047899 */ /* 0x000fe40008011404 */
[----:B------:R-:W-:-:S02]  /*2c30*/  USHF.R.U32.HI UR5, URZ, 0x4, UR5 ;  /* 0x00000004ff057899 */ /* 0x000fc40008011605 */
[----:B------:R-:W-:Y:S02]  /*2c40*/  USHF.R.U32.HI UR8, URZ, 0x4, UR6 ;  /* 0x00000004ff087899 */ /* 0x000fe40008011606 */
[----:B------:R-:W-:Y:S02]  /*2c50*/  UISETP.LT.AND UP2, UPT, UR4, 0x2, UPT ;  /* 0x000000020400788c */ /* 0x000fe4000bf41270 */
[----:B------:R-:W-:Y:S02]  /*2c60*/  USHF.L.U32 UR28, UR10, 0x6, URZ ;  /* 0x000000060a1c7899 */ /* 0x000fe400080006ff */
[----:B------:R-:W-:Y:S02]  /*2c70*/  USHF.L.U32 UR29, UR11, 0x6, URZ ;  /* 0x000000060b1d7899 */ /* 0x000fe400080006ff */
[----:B------:R-:W-:Y:S02]  /*2c80*/  USGXT.U32 UR6, UR5, 0xe ;  /* 0x0000000e0506789a */ /* 0x000fe40008000000 */
[----:B------:R-:W-:-:S02]  /*2c90*/  USGXT.U32 UR8, UR8, 0xe ;  /* 0x0000000e0808789a */ /* 0x000fc40008000000 */
[----:B------:R-:W-:Y:S01]  /*2ca0*/  USEL UR4, UR4, 0x2, !UP2 ;  /* 0x0000000204047887 */ /* 0x000fe2000d000000 */
[----:B------:R-:W-:Y:S01]  /*2cb0*/  UMOV UR16, 0xffffff80 ;  /* 0xffffff8000107882 */ /* 0x000fe20000000000 */
[----:B------:R-:W-:Y:S01]  /*2cc0*/  UMOV UR17, 0x7fffbfdf ;  /* 0x7fffbfdf00117882 */ /* 0x000fe20000000000 */
[----:B------:R-:W-:Y:S01]  /*2cd0*/  UMOV UR18, 0xfffffffe ;  /* 0xfffffffe00127882 */ /* 0x000fe20000000000 */
[----:B------:R-:W-:Y:S01]  /*2ce0*/  UMOV UR19, 0x7fffbfdf ;  /* 0x7fffbfdf00137882 */ /* 0x000fe20000000000 */
[----:B------:R-:W-:Y:S01]  /*2cf0*/  UMOV UR7, URZ ;  /* 0x000000ff00077c82 */ /* 0x000fe20008000000 */
[----:B------:R-:W-:Y:S01]  /*2d00*/  UMOV UR9, URZ ;  /* 0x000000ff00097c82 */ /* 0x000fe20008000000 */
[----:B------:R-:W-:Y:S02]  /*2d10*/  UIADD3 UR31, UPT, UPT, UR31, -0x40, URZ ;  /* 0xffffffc01f1f7890 */ /* 0x000fe4000fffe0ff */
[----:B------:R-:W-:Y:S02]  /*2d20*/  USHF.R.S32.HI UR34, URZ, 0x1f, UR28 ;  /* 0x0000001fff227899 */ /* 0x000fe4000801141c */
[----:B------:R-:W-:-:S02]  /*2d30*/  USHF.R.S32.HI UR35, URZ, 0x1f, UR29 ;  /* 0x0000001fff237899 */ /* 0x000fc4000801141d */
[----:B------:R-:W-:Y:S02]  /*2d40*/  UIADD3.64 UR16, UPT, UPT, UR6, -UR16, URZ ;  /* 0x8000001006107297 */ /* 0x000fe4000fffe0ff */
[----:B------:R-:W-:Y:S02]  /*2d50*/  UIADD3.64 UR18, UPT, UPT, UR8, -UR18, URZ ;  /* 0x8000001208127297 */ /* 0x000fe4000fffe0ff */
[----:B------:R-:W-:Y:S01]  /*2d60*/  UIADD3 UR30, UPT, UPT, UR4, -0x1, URZ ;  /* 0xffffffff041e7890 */ /* 0x000fe2000fffe0ff */
[----:B------:R-:W-:Y:S01]  /*2d70*/  UMOV UR32, 0x1 ;  /* 0x0000000100207882 */ /* 0x000fe20000000000 */
[----:B------:R-:W-:-:S10]  /*2d80*/  UMOV UR5, URZ ;  /* 0x000000ff00057c82 */ /* 0x000fd40008000000 */
.L_x_10:
[----:B------:R-:W-:Y:S01]  /*2d90*/  IADD3 R78, P4, PT, R78, UR29, RZ ;  /* 0x0000001d4e4e7c10 */ /* 0x000fe2000ff9e0ff */
[----:B------:R-:W-:Y:S01]  /*2da0*/  IMAD.U32 R66, R66, -0x80000000, RZ ;  /* 0x8000000042427824 */ /* 0x000fe200078e00ff */
[----:B------:R-:W-:Y:S02]  /*2db0*/  IADD3 R94, P2, PT, R94, UR29, RZ ;  /* 0x0000001d5e5e7c10 */ /* 0x000fe4000ff5e0ff */
[----:B------:R-:W-:Y:S02]  /*2dc0*/  IADD3.X R79, PT, PT, R79, UR35, RZ, P4, !PT ;  /* 0x000000234f4f7c10 */ /* 0x000fe4000a7fe4ff */
[----:B------:R-:W-:Y:S02]  /*2dd0*/  IADD3 R86, P4, PT, R86, UR29, RZ ;  /* 0x0000001d56567c10 */ /* 0x000fe4000ff9e0ff */
[----:B------:R-:W-:Y:S02]  /*2de0*/  IADD3 R96, P1, PT, R96, UR29, RZ ;  /* 0x0000001d60607c10 */ /* 0x000fe4000ff3e0ff */
[----:B------:R-:W-:-:S02]  /*2df0*/  IADD3.X R87, PT, PT, R87, UR35, RZ, P4, !PT ;  /* 0x0000002357577c10 */ /* 0x000fc4000a7fe4ff */
[----:B------:R-:W-:Y:S02]  /*2e00*/  IADD3 R52, P4, PT, R52, UR29, RZ ;  /* 0x0000001d34347c10 */ /* 0x000fe4000ff9e0ff */
[----:B------:R-:W-:Y:S02]  /*2e10*/  IADD3.X R95, PT, PT, R95, UR35, RZ, P2, !PT ;  /* 0x000000235f5f7c10 */ /* 0x000fe400097fe4ff */
[----:B------:R-:W-:Y:S02]  /*2e20*/  IADD3.X R53, PT, PT, R53, UR35, RZ, P4, !PT ;  /* 0x0000002335357c10 */ /* 0x000fe4000a7fe4ff */
[----:B------:R-:W-:Y:S02]  /*2e30*/  IADD3 R92, P3, PT, R92, UR29, RZ ;  /* 0x0000001d5c5c7c10 */ /* 0x000fe4000ff7e0ff */
[----:B------:R-:W-:Y:S02]  /*2e40*/  IADD3 R90, P6, PT, R90, UR29, RZ ;  /* 0x0000001d5a5a7c10 */ /* 0x000fe4000ffde0ff */
[----:B------:R-:W-:-:S02]  /*2e50*/  IADD3 R88, P2, PT, R88, UR29, RZ ;  /* 0x0000001d58587c10 */ /* 0x000fc4000ff5e0ff */
[----:B0-----:R-:W0:Y:S01]  /*2e60*/  SYNCS.PHASECHK.TRANS64.TRYWAIT P4, [UR15], R66 ;  /* 0x00000042ff0075a7 */ /* 0x001e22000808110f */
[----:B------:R-:W-:Y:S02]  /*2e70*/  IADD3.X R97, PT, PT, R97, UR35, RZ, P1, !PT ;  /* 0x0000002361617c10 */ /* 0x000fe40008ffe4ff */
[----:B------:R-:W-:Y:S02]  /*2e80*/  IADD3 R76, P1, PT, R76, UR29, RZ ;  /* 0x0000001d4c4c7c10 */ /* 0x000fe4000ff3e0ff */
[----:B------:R-:W-:Y:S02]  /*2e90*/  IADD3.X R93, PT, PT, R93, UR35, RZ, P3, !PT ;  /* 0x000000235d5d7c10 */ /* 0x000fe40009ffe4ff */
[----:B------:R-:W-:Y:S02]  /*2ea0*/  IADD3.X R91, PT, PT, R91, UR35, RZ, P6, !PT ;  /* 0x000000235b5b7c10 */ /* 0x000fe4000b7fe4ff */
[----:B------:R-:W-:Y:S02]  /*2eb0*/  IADD3.X R89, PT, PT, R89, UR35, RZ, P2, !PT ;  /* 0x0000002359597c10 */ /* 0x000fe400097fe4ff */
[----:B------:R-:W-:-:S02]  /*2ec0*/  IADD3 R58, P3, PT, R58, UR29, RZ ;  /* 0x0000001d3a3a7c10 */ /* 0x000fc4000ff7e0ff */
[----:B------:R-:W-:Y:S02]  /*2ed0*/  IADD3 R56, P6, PT, R56, UR29, RZ ;  /* 0x0000001d38387c10 */ /* 0x000fe4000ffde0ff */
[----:B------:R-:W-:Y:S02]  /*2ee0*/  IADD3 R54, P2, PT, R54, UR29, RZ ;  /* 0x0000001d36367c10 */ /* 0x000fe4000ff5e0ff */
[----:B------:R-:W-:Y:S02]  /*2ef0*/  IADD3.X R77, PT, PT, R77, UR35, RZ, P1, !PT ;  /* 0x000000234d4d7c10 */ /* 0x000fe40008ffe4ff */
[----:B------:R-:W-:Y:S02]  /*2f00*/  IADD3 R84, P1, PT, R84, UR29, RZ ;  /* 0x0000001d54547c10 */ /* 0x000fe4000ff3e0ff */
[----:B------:R-:W-:Y:S02]  /*2f10*/  IADD3.X R59, PT, PT, R59, UR35, RZ, P3, !PT ;  /* 0x000000233b3b7c10 */ /* 0x000fe40009ffe4ff */
[----:B------:R-:W-:-:S02]  /*2f20*/  IADD3.X R57, PT, PT, R57, UR35, RZ, P6, !PT ;  /* 0x0000002339397c10 */ /* 0x000fc4000b7fe4ff */
[----:B------:R-:W-:Y:S02]  /*2f30*/  IADD3.X R55, PT, PT, R55, UR35, RZ, P2, !PT ;  /* 0x0000002337377c10 */ /* 0x000fe400097fe4ff */
[----:B------:R-:W-:Y:S02]  /*2f40*/  IADD3 R82, P3, PT, R82, UR29, RZ ;  /* 0x0000001d52527c10 */ /* 0x000fe4000ff7e0ff */
[----:B------:R-:W-:Y:S02]  /*2f50*/  IADD3 R80, P6, PT, R80, UR29, RZ ;  /* 0x0000001d50507c10 */ /* 0x000fe4000ffde0ff */
[----:B------:R-:W-:Y:S02]  /*2f60*/  IADD3 R72, P2, PT, R72, UR28, RZ ;  /* 0x0000001c48487c10 */ /* 0x000fe4000ff5e0ff */
[----:B------:R-:W-:Y:S02]  /*2f70*/  IADD3.X R85, PT, PT, R85, UR35, RZ, P1, !PT ;  /* 0x0000002355557c10 */ /* 0x000fe40008ffe4ff */
[----:B------:R-:W-:-:S02]  /*2f80*/  IADD3 R50, P1, PT, R50, UR29, RZ ;  /* 0x0000001d32327c10 */ /* 0x000fc4000ff3e0ff */
[----:B------:R-:W-:Y:S02]  /*2f90*/  IADD3.X R83, PT, PT, R83, UR35, RZ, P3, !PT ;  /* 0x0000002353537c10 */ /* 0x000fe40009ffe4ff */
[----:B------:R-:W-:Y:S02]  /*2fa0*/  IADD3.X R81, PT, PT, R81, UR35, RZ, P6, !PT ;  /* 0x0000002351517c10 */ /* 0x000fe4000b7fe4ff */
[----:B------:R-:W-:Y:S02]  /*2fb0*/  IADD3.X R73, PT, PT, R73, UR34, RZ, P2, !PT ;  /* 0x0000002249497c10 */ /* 0x000fe400097fe4ff */
[----:B------:R-:W-:Y:S02]  /*2fc0*/  IADD3 R44, P3, PT, R44, UR28, RZ ;  /* 0x0000001c2c2c7c10 */ /* 0x000fe4000ff7e0ff */
[----:B------:R-:W-:Y:S02]  /*2fd0*/  IADD3 R70, P6, PT, R70, UR28, RZ ;  /* 0x0000001c46467c10 */ /* 0x000fe4000ffde0ff */
[----:B------:R-:W-:-:S02]  /*2fe0*/  IADD3 R62, P2, PT, R62, UR28, RZ ;  /* 0x0000001c3e3e7c10 */ /* 0x000fc4000ff5e0ff */
        /* <DEDUP_REMOVED lines=21> */
[----:B------:R-:W-:Y:S02]  /*3140*/  LOP3.LUT R67, R4, 0x8, RZ, 0xfc, !PT ;  /* 0x0000000804437812 */ /* 0x000fe400078efcff */
[----:B------:R-:W-:Y:S02]  /*3150*/  IADD3 R10, P3, PT, R10, UR28, RZ ;  /* 0x0000001c0a0a7c10 */ /* 0x000fe4000ff7e0ff */
[----:B------:R-:W-:-:S02]  /*3160*/  IADD3 R12, P6, PT, R12, UR28, RZ ;  /* 0x0000001c0c0c7c10 */ /* 0x000fc4000ffde0ff */
[----:B------:R-:W-:Y:S02]  /*3170*/  IADD3 R8, P2, PT, R8, UR28, RZ ;  /* 0x0000001c08087c10 */ /* 0x000fe4000ff5e0ff */
[----:B------:R-:W-:Y:S02]  /*3180*/  IADD3.X R17, PT, PT, R17, UR34, RZ, P1, !PT ;  /* 0x0000002211117c10 */ /* 0x000fe40008ffe4ff */
[----:B------:R-:W-:Y:S02]  /*3190*/  ISETP.GE.AND P0, PT, R67, UR31, PT ;  /* 0x0000001f43007c0c */ /* 0x000fe4000bf06270 */
[----:B------:R-:W-:Y:S02]  /*31a0*/  ISETP.GE.AND P1, PT, R4, UR31, PT ;  /* 0x0000001f04007c0c */ /* 0x000fe4000bf26270 */
[----:B------:R-:W-:Y:S02]  /*31b0*/  IADD3.X R11, PT, PT, R11, UR34, RZ, P3, !PT ;  /* 0x000000220b0b7c10 */ /* 0x000fe40009ffe4ff */
[----:B------:R-:W-:-:S02]  /*31c0*/  IADD3.X R13, PT, PT, R13, UR34, RZ, P6, !PT ;  /* 0x000000220d0d7c10 */ /* 0x000fc4000b7fe4ff */
[----:B------:R-:W-:Y:S02]  /*31d0*/  IADD3.X R9, PT, PT, R9, UR34, RZ, P2, !PT ;  /* 0x0000002209097c10 */ /* 0x000fe400097fe4ff */
[----:B------:R-:W-:Y:S01]  /*31e0*/  PRMT R114, RZ, 0x7610, R114 ;  /* 0x00007610ff727816 */ /* 0x000fe20000000072 */
[----:B0-----:R-:W-:Y:S06]  /*31f0*/  @!P4 BRA `(.L_x_8) ;  /* 0x000000180010c947 */ /* 0x001fec0003800000 */
.L_x_16:
[----:B------:R-:W2:Y:S01]  /*3200*/  @!P1 LDG.E.U8 R114, desc[UR26][R8.64] ;  /* 0x0000001a08729981 */ /* 0x000ea2000c1e1100 */
[----:B------:R-:W-:Y:S02]  /*3210*/  ISETP.GE.AND P1, PT, R7, UR31, PT ;  /* 0x0000001f07007c0c */ /* 0x000fe4000bf26270 */
[----:B------:R-:W-:Y:S02]  /*3220*/  PRMT R125, RZ, 0x7610, R125 ;  /* 0x00007610ff7d7816 */ /* 0x000fe4000000007d */
[----:B------:R-:W-:Y:S02]  /*3230*/  PRMT R66, RZ, 0x7610, R66 ;  /* 0x00007610ff427816 */ /* 0x000fe40000000042 */
[----:B------:R-:W-:Y:S02]  /*3240*/  PRMT R67, RZ, 0x7610, R67 ;  /* 0x00007610ff437816 */ /* 0x000fe40000000043 */
[----:B------:R-:W-:Y:S02]  /*3250*/  ISETP.GE.AND P2, PT, R15, UR31, PT ;  /* 0x0000001f0f007c0c */ /* 0x000fe4000bf46270 */
[----:B------:R-:W3:Y:S01]  /*3260*/  @!P0 LDG.E.U8 R66, desc[UR26][R10.64] ;  /* 0x0000001a0a428981 */ /* 0x000ee2000c1e1100 */
[----:B------:R-:W-:-:S02]  /*3270*/  PRMT R121, RZ, 0x7610, R121 ;  /* 0x00007610ff797816 */ /* 0x000fc40000000079 */
[----:B------:R-:W-:Y:S01]  /*3280*/  ISETP.GE.AND P0, PT, R14, UR31, PT ;  /* 0x0000001f0e007c0c */ /* 0x000fe2000bf06270 */
[----:B------:R-:W4:Y:S01]  /*3290*/  @!P1 LDG.E.U8 R125, desc[UR26][R16.64] ;  /* 0x0000001a107d9981 */ /* 0x000f22000c1e1100 */
[----:B------:R-:W-:Y:S02]  /*32a0*/  ISETP.GE.AND P1, PT, R35, UR31, PT ;  /* 0x0000001f23007c0c */ /* 0x000fe4000bf26270 */
[----:B------:R-:W-:-:S04]  /*32b0*/  PRMT R123, RZ, 0x7610, R123 ;  /* 0x00007610ff7b7816 */ /* 0x000fc8000000007b */
[----:B------:R-:W5:Y:S07]  /*32c0*/  @!P2 LDG.E.U8 R121, desc[UR26][R36.64] ;  /* 0x0000001a2479a981 */ /* 0x000f6e000c1e1100 */
[----:B------:R-:W2:Y:S01]  /*32d0*/  @!P1 LDG.E.U8 R67, desc[UR26][R40.64] ;  /* 0x0000001a28439981 */ /* 0x000ea2000c1e1100 */
[----:B------:R-:W-:Y:S02]  /*32e0*/  ISETP.GE.AND P2, PT, R38, UR31, PT ;  /* 0x0000001f26007c0c */ /* 0x000fe4000bf46270 */
[----:B------:R-:W-:Y:S01]  /*32f0*/  PRMT R119, RZ, 0x7610, R119 ;  /* 0x00007610ff777816 */ /* 0x000fe20000000077 */
[----:B------:R-:W4:Y:S10]  /*3300*/  @!P0 LDG.E.U8 R123, desc[UR26][R18.64] ;  /* 0x0000001a127b8981 */ /* 0x000f34000c1e1100 */
[----:B------:R-:W4:Y:S01]  /*3310*/  @!P2 LDG.E.U8 R119, desc[UR26][R42.64] ;  /* 0x0000001a2a77a981 */ /* 0x000f22000c1e1100 */
[----:B------:R-:W-:-:S04]  /*3320*/  LOP3.LUT R100, R4, 0x4, RZ, 0xfc, !PT ;  /* 0x0000000404647812 */ /* 0x000fc800078efcff */
[----:B------:R-:W-:Y:S02]  /*3330*/  ISETP.GE.AND P0, PT, R100, UR31, PT ;  /* 0x0000001f64007c0c */ /* 0x000fe4000bf06270 */
[----:B------:R-:W-:-:S04]  /*3340*/  LEA.HI R100, R0, 0xc, RZ, 0x1a ;  /* 0x0000000c00647811 */ /* 0x000fc800078fd0ff */
[----:B------:R-:W-:Y:S02]  /*3350*/  ISETP.GE.AND P1, PT, R100, UR31, PT ;  /* 0x0000001f64007c0c */ /* 0x000fe4000bf26270 */
[----:B------:R-:W-:Y:S02]  /*3360*/  PRMT R120, RZ, 0x7610, R120 ;  /* 0x00007610ff787816 */ /* 0x000fe40000000078 */
[----:B------:R-:W-:-:S09]  /*3370*/  ISETP.GE.AND P3, PT, R39, UR31, PT ;  /* 0x0000001f27007c0c */ /* 0x000fd2000bf66270 */
[----:B------:R-:W4:Y:S01]  /*3380*/  @!P1 LDG.E.U8 R120, desc[UR26][R48.64] ;  /* 0x0000001a30789981 */ /* 0x000f22000c1e1100 */
[----:B------:R-:W-:Y:S02]  /*3390*/  ISETP.GE.AND P1, PT, R47, UR31, PT ;  /* 0x0000001f2f007c0c */ /* 0x000fe4000bf26270 */
[----:B------:R-:W-:Y:S02]  /*33a0*/  PRMT R117, RZ, 0x7610, R117 ;  /* 0x00007610ff757816 */ /* 0x000fe40000000075 */
[----:B------:R-:W-:Y:S02]  /*33b0*/  PRMT R124, RZ, 0x7610, R124 ;  /* 0x00007610ff7c7816 */ /* 0x000fe4000000007c */
[----:B------:R-:W-:Y:S02]  /*33c0*/  PRMT R100, RZ, 0x7610, R100 ;  /* 0x00007610ff647816 */ /* 0x000fe40000000064 */
[----:B------:R-:W4:Y:S01]  /*33d0*/  @!P3 LDG.E.U8 R117, desc[UR26][R44.64] ;  /* 0x0000001a2c75b981 */ /* 0x000f22000c1e1100 */
[----:B------:R-:W-:-:S02]  /*33e0*/  ISETP.GE.AND P2, PT, R5, UR31, PT ;  /* 0x0000001f05007c0c */ /* 0x000fc4000bf46270 */
[----:B------:R-:W-:Y:S01]  /*33f0*/  ISETP.GE.AND P3, PT, R75, UR31, PT ;  /* 0x0000001f4b007c0c */ /* 0x000fe2000bf66270 */
[----:B------:R-:W4:Y:S01]  /*3400*/  @!P0 LDG.E.U8 R124, desc[UR26][R12.64] ;  /* 0x0000001a0c7c8981 */ /* 0x000f22000c1e1100 */
[----:B------:R-:W-:Y:S02]  /*3410*/  ISETP.GE.AND P0, PT, R74, UR31, PT ;  /* 0x0000001f4a007c0c */ /* 0x000fe4000bf06270 */
[----:B------:R-:W-:Y:S01]  /*3420*/  ISETP.GE.AND P4, PT, R46, UR31, PT ;  /* 0x0000001f2e007c0c */ /* 0x000fe2000bf86270 */
[----:B------:R-:W4:Y:S01]  /*3430*/  @!P1 LDG.E.U8 R100, desc[UR26][R64.64] ;  /* 0x0000001a40649981 */ /* 0x000f22000c1e1100 */
[----:B------:R-:W-:Y:S02]  /*3440*/  ISETP.GE.AND P1, PT, R6, UR31, PT ;  /* 0x0000001f06007c0c */ /* 0x000fe4000bf26270 */
[----:B------:R-:W-:Y:S02]  /*3450*/  PRMT R102, RZ, 0x7610, R102 ;  /* 0x00007610ff667816 */ /* 0x000fe40000000066 */
[----:B------:R-:W-:-:S02]  /*3460*/  PRMT R104, RZ, 0x7610, R104 ;  /* 0x00007610ff687816 */ /* 0x000fc40000000068 */
[----:B------:R-:W-:Y:S02]  /*3470*/  PRMT R106, RZ, 0x7610, R106 ;  /* 0x00007610ff6a7816 */ /* 0x000fe4000000006a */
[----:B------:R-:W-:Y:S01]  /*3480*/  PRMT R108, RZ, 0x7610, R108 ;  /* 0x00007610ff6c7816 */ /* 0x000fe2000000006c */
[----:B------:R-:W4:Y:S01]  /*3490*/  @!P2 LDG.E.U8 R102, desc[UR26][R60.64] ;  /* 0x0000001a3c66a981 */ /* 0x000f22000c1e1100 */
[----:B------:R-:W-:-:S03]  /*34a0*/  PRMT R110, RZ, 0x7610, R110 ;  /* 0x00007610ff6e7816 */ /* 0x000fc6000000006e */
[----:B------:R-:W4:Y:S04]  /*34b0*/  @!P0 LDG.E.U8 R104, desc[UR26][R68.64] ;  /* 0x0000001a44688981 */ /* 0x000f28000c1e1100 */
[----:B------:R-:W4:Y:S04]  /*34c0*/  @!P1 LDG.E.U8 R106, desc[UR26][R62.64] ;  /* 0x0000001a3e6a9981 */ /* 0x000f28000c1e1100 */
[----:B------:R-:W4:Y:S04]  /*34d0*/  @!P3 LDG.E.U8 R108, desc[UR26][R70.64] ;  /* 0x0000001a466cb981 */ /* 0x000f28000c1e1100 */
[----:B------:R-:W4:Y:S01]  /*34e0*/  @!P4 LDG.E.U8 R110, desc[UR26][R72.64] ;  /* 0x0000001a486ec981 */ /* 0x000f22000c1e1100 */
[----:B------:R-:W-:Y:S01]  /*34f0*/  BAR.SYNC.DEFER_BLOCKING 0x0 ;  /* 0x0000000000007b1d */ /* 0x000fe20000010000 */
[----:B------:R-:W-:-:S04]  /*3500*/  LOP3.LUT R101, R0, 0x3f, RZ, 0xc0, !PT ;  /* 0x0000003f00657812 */ /* 0x000fc800078ec0ff */
[----:B------:R-:W-:Y:S02]  /*3510*/  ISETP.GE.AND P2, PT, R101, UR31, PT ;  /* 0x0000001f65007c0c */ /* 0x000fe4000bf46270 */
[----:B------:R-:W-:Y:S02]  /*3520*/  PRMT R118, RZ, 0x7610, R118 ;  /* 0x00007610ff767816 */ /* 0x000fe40000000076 */
[----:B------:R-:W-:Y:S02]  /*3530*/  PRMT R122, RZ, 0x7610, R122 ;  /* 0x00007610ff7a7816 */ /* 0x000fe4000000007a */
[----:B------:R-:W-:Y:S02]  /*3540*/  PRMT R101, RZ, 0x7610, R101 ;  /* 0x00007610ff657816 */ /* 0x000fe40000000065 */
[----:B------:R-:W-:Y:S02]  /*3550*/  PRMT R103, RZ, 0x7610, R103 ;  /* 0x00007610ff677816 */ /* 0x000fe40000000067 */
[----:B------:R-:W-:-:S02]  /*3560*/  PRMT R105, RZ, 0x7610, R105 ;  /* 0x00007610ff697816 */ /* 0x000fc40000000069 */
[----:B------:R-:W-:Y:S02]  /*3570*/  PRMT R107, RZ, 0x7610, R107 ;  /* 0x00007610ff6b7816 */ /* 0x000fe4000000006b */
[----:B------:R-:W-:Y:S02]  /*3580*/  PRMT R109, RZ, 0x7610, R109 ;  /* 0x00007610ff6d7816 */ /* 0x000fe4000000006d */
[----:B------:R-:W-:Y:S02]  /*3590*/  PRMT R111, RZ, 0x7610, R111 ;  /* 0x00007610ff6f7816 */ /* 0x000fe4000000006f */
[----:B------:R-:W-:Y:S01]  /*35a0*/  PRMT R113, RZ, 0x7610, R113 ;  /* 0x00007610ff717816 */ /* 0x000fe20000000071 */
[----:B------:R-:W4:Y:S01]  /*35b0*/  @!P2 LDG.E.U8 R101, desc[UR26][R50.64] ;  /* 0x0000001a3265a981 */ /* 0x000f22000c1e1100 */
[----:B------:R-:W-:Y:S02]  /*35c0*/  PRMT R115, RZ, 0x7610, R115 ;  /* 0x00007610ff737816 */ /* 0x000fe40000000073 */
[----:B------:R-:W-:Y:S01]  /*35d0*/  PRMT R112, RZ, 0x7610, R112 ;  /* 0x00007610ff707816 */ /* 0x000fe20000000070 */
[----:B------:R-:W4:Y:S01]  /*35e0*/  @!P2 LDG.E.U8 R103, desc[UR26][R52.64] ;  /* 0x0000001a3467a981 */ /* 0x000f22000c1e1100 */
[----:B------:R-:W-:-:S03]  /*35f0*/  PRMT R116, RZ, 0x7610, R116 ;  /* 0x00007610ff747816 */ /* 0x000fc60000000074 */
[----:B------:R-:W4:Y:S04]  /*3600*/  @!P2 LDG.E.U8 R105, desc[UR26][R54.64] ;  /* 0x0000001a3669a981 */ /* 0x000f28000c1e1100 */
[----:B------:R-:W4:Y:S04]  /*3610*/  @!P2 LDG.E.U8 R107, desc[UR26][R56.64] ;  /* 0x0000001a386ba981 */ /* 0x000f28000c1e1100 */
[----:B------:R-:W4:Y:S04]  /*3620*/  @!P2 LDG.E.U8 R109, desc[UR26][R58.64] ;  /* 0x0000001a3a6da981 */ /* 0x000f28000c1e1100 */
[----:B------:R-:W4:Y:S04]  /*3630*/  @!P2 LDG.E.U8 R111, desc[UR26][R76.64] ;  /* 0x0000001a4c6fa981 */ /* 0x000f28000c1e1100 */
[----:B------:R-:W4:Y:S04]  /*3640*/  @!P2 LDG.E.U8 R113, desc[UR26][R78.64] ;  /* 0x0000001a4e71a981 */ /* 0x000f28000c1e1100 */
[----:B------:R-:W4:Y:S04]  /*3650*/  @!P2 LDG.E.U8 R115, desc[UR26][R94.64] ;  /* 0x0000001a5e73a981 */ /* 0x000f28000c1e1100 */
[----:B------:R-:W4:Y:S04]  /*3660*/  @!P2 LDG.E.U8 R112, desc[UR26][R80.64] ;  /* 0x0000001a5070a981 */ /* 0x000f28000c1e1100 */
[----:B------:R-:W4:Y:S04]  /*3670*/  @!P2 LDG.E.U8 R116, desc[UR26][R84.64] ;  /* 0x0000001a5474a981 */ /* 0x000f28000c1e1100 */
[----:B---3--:R0:W-:Y:S02]  /*3680*/  STS.U8 [R98+UR12+0x2200], R66 ;  /* 0x0022004262007988 */ /* 0x0081e4000800000c */
[----:B0-----:R-:W-:-:S02]  /*3690*/  @!P2 IMAD.MOV.U32 R66, RZ, RZ, R86 ;  /* 0x000000ffff42a224 */ /* 0x001fc400078e0056 */
[----:B--2---:R0:W-:Y:S02]  /*36a0*/  STS.U8 [R98+UR12+0x2a00], R67 ;  /* 0x002a004362007988 */ /* 0x0041e4000800000c */
[----:B0-----:R-:W-:-:S05]  /*36b0*/  @!P2 IMAD.MOV.U32 R67, RZ, RZ, R87 ;  /* 0x000000ffff43a224 */ /* 0x001fca00078e0057 */
[----:B------:R0:W2:Y:S04]  /*36c0*/  @!P2 LDG.E.U8 R118, desc[UR26][R66.64] ;  /* 0x0000001a4276a981 */ /* 0x0000a8000c1e1100 */
[----:B-----5:R1:W-:Y:S01]  /*36d0*/  STS.U8 [R98+UR12+0x2800], R121 ;  /* 0x0028007962007988 */ /* 0x0203e2000800000c */
[----:B0-----:R-:W-:Y:S02]  /*36e0*/  @!P2 IMAD.MOV.U32 R66, RZ, RZ, R88 ;  /* 0x000000ffff42a224 */ /* 0x001fe400078e0058 */
[----:B------:R-:W-:Y:S01]  /*36f0*/  @!P2 IMAD.MOV.U32 R67, RZ, RZ, R89 ;  /* 0x000000ffff43a224 */ /* 0x000fe200078e0059 */
[----:B-1----:R-:W-:-:S04]  /*3700*/  PRMT R121, RZ, 0x7610, R121 ;  /* 0x00007610ff797816 */ /* 0x002fc80000000079 */
[----:B------:R0:W3:Y:S04]  /*3710*/  @!P2 LDG.E.U8 R122, desc[UR26][R66.64] ;  /* 0x0000001a427aa981 */ /* 0x0000e8000c1e1100 */
[----:B----4-:R1:W-:Y:S01]  /*3720*/  STS.U8 [R98+UR12+0x2600], R123 ;  /* 0x0026007b62007988 */ /* 0x0103e2000800000c */
[----:B0-----:R-:W-:Y:S02]  /*3730*/  @!P2 IMAD.MOV.U32 R66, RZ, RZ, R90 ;  /* 0x000000ffff42a224 */ /* 0x001fe400078e005a */
[----:B------:R-:W-:Y:S01]  /*3740*/  @!P2 IMAD.MOV.U32 R67, RZ, RZ, R91 ;  /* 0x000000ffff43a224 */ /* 0x000fe200078e005b */
[----:B-1----:R-:W-:-:S04]  /*3750*/  PRMT R123, RZ, 0x7610, R123 ;  /* 0x00007610ff7b7816 */ /* 0x002fc8000000007b */
[----:B------:R0:W4:Y:S04]  /*3760*/  @!P2 LDG.E.U8 R121, desc[UR26][R66.64] ;  /* 0x0000001a4279a981 */ /* 0x000128000c1e1100 */
[----:B------:R1:W-:Y:S01]  /*3770*/  STS.U8 [R98+UR12+0x2000], R114 ;  /* 0x0020007262007988 */ /* 0x0003e2000800000c */
[----:B0-----:R-:W-:Y:S02]  /*3780*/  @!P2 IMAD.MOV.U32 R66, RZ, RZ, R92 ;  /* 0x000000ffff42a224 */ /* 0x001fe400078e005c */
[----:B------:R-:W-:Y:S01]  /*3790*/  @!P2 IMAD.MOV.U32 R67, RZ, RZ, R93 ;  /* 0x000000ffff43a224 */ /* 0x000fe200078e005d */
[----:B------:R0:W-:Y:S01]  /*37a0*/  STS.U8 [R98+UR12+0x2c00], R119 ;  /* 0x002c007762007988 */ /* 0x0001e2000800000c */
[----:B-1----:R-:W-:-:S03]  /*37b0*/  PRMT R114, RZ, 0x7610, R114 ;  /* 0x00007610ff727816 */ /* 0x002fc60000000072 */
[----:B------:R1:W5:Y:S04]  /*37c0*/  @!P2 LDG.E.U8 R123, desc[UR26][R66.64] ;  /* 0x0000001a427ba981 */ /* 0x000368000c1e1100 */
[----:B------:R-:W5:Y:S01]  /*37d0*/  @!P2 LDG.E.U8 R114, desc[UR26][R82.64] ;  /* 0x0000001a5272a981 */ /* 0x000f62000c1e1100 */
[----:B0-----:R-:W-:Y:S01]  /*37e0*/  PRMT R119, RZ, 0x7610, R119 ;  /* 0x00007610ff777816 */ /* 0x001fe20000000077 */
[----:B-1----:R-:W-:Y:S02]  /*37f0*/  @!P2 IMAD.MOV.U32 R66, RZ, RZ, R96 ;  /* 0x000000ffff42a224 */ /* 0x002fe400078e0060 */
[----:B------:R-:W-:-:S05]  /*3800*/  @!P2 IMAD.MOV.U32 R67, RZ, RZ, R97 ;  /* 0x000000ffff43a224 */ /* 0x000fca00078e0061 */
[----:B------:R-:W5:Y:S04]  /*3810*/  @!P2 LDG.E.U8 R119, desc[UR26][R66.64] ;  /* 0x0000001a4277a981 */ /* 0x000f68000c1e1100 */
        /* <DEDUP_REMOVED lines=20> */
[----:B------:R-:W-:Y:S01]  /*3960*/  ULEA UR15, UR32, UR12, 0x3 ;  /* 0x0000000c200f7291 */ /* 0x000fe2000f8e18ff */
[----:B------:R-:W-:-:S03]  /*3970*/  UMOV UR4, UR5 ;  /* 0x0000000500047c82 */ /* 0x000fc60008000000 */
[----:B------:R-:W-:Y:S01]  /*3980*/  UIADD3 UR15, UPT, UPT, UR15, 0x4000, URZ ;  /* 0x000040000f0f7890 */ /* 0x000fe2000fffe0ff */
[----:B--2---:R0:W-:Y:S04]  /*3990*/  STS.U8 [R99+UR12+0x3700], R118 ;  /* 0x0037007663007988 */ /* 0x0041e8000800000c */
[----:B---3--:R0:W-:Y:S04]  /*39a0*/  STS.U8 [R99+UR12+0x3900], R122 ;  /* 0x0039007a63007988 */ /* 0x0081e8000800000c */
[----:B----4-:R0:W-:Y:S04]  /*39b0*/  STS.U8 [R99+UR12+0x3b00], R121 ;  /* 0x003b007963007988 */ /* 0x0101e8000800000c */
[----:B-----5:R0:W-:Y:S04]  /*39c0*/  STS.U8 [R99+UR12+0x3d00], R123 ;  /* 0x003d007b63007988 */ /* 0x0201e8000800000c */
[----:B------:R0:W-:Y:S04]  /*39d0*/  STS.U8 [R99+UR12+0x3300], R114 ;  /* 0x0033007263007988 */ /* 0x0001e8000800000c */
[----:B------:R0:W-:Y:S01]  /*39e0*/  STS.U8 [R99+UR12+0x3f00], R119 ;  /* 0x003f007763007988 */ /* 0x0001e2000800000c */
[----:B------:R1:W-:Y:S06]  /*39f0*/  MEMBAR.ALL.CTA ;  /* 0x0000000000007992 */ /* 0x0003ec0000008000 */
[----:B-1----:R-:W1:Y:S02]  /*3a00*/  FENCE.VIEW.ASYNC.S ;  /* 0x00000000000073c6 */ /* 0x002e640000000000 */
[----:B-1----:R-:W-:Y:S06]  /*3a10*/  BAR.SYNC.DEFER_BLOCKING 0x0 ;  /* 0x0000000000007b1d */ /* 0x002fec0000010000 */
[----:B------:R-:W-:Y:S05]  /*3a20*/  BRA.U UP1, `(.L_x_9) ;  /* 0x00000001013c7547 */ /* 0x000fea000b800000 */
[----:B------:R-:W-:Y:S01]  /*3a30*/  UMOV UR20, UR6 ;  /* 0x0000000600147c82 */ /* 0x000fe20008000000 */
[----:B------:R-:W-:Y:S01]  /*3a40*/  UMOV UR21, 0x80004020 ;  /* 0x8000402000157882 */ /* 0x000fe20000000000 */
[----:B------:R-:W-:Y:S01]  /*3a50*/  UMOV UR22, UR8 ;  /* 0x0000000800167c82 */ /* 0x000fe20008000000 */
[----:B------:R-:W-:Y:S01]  /*3a60*/  UMOV UR23, 0x80004020 ;  /* 0x8000402000177882 */ /* 0x000fe20000000000 */
[----:B------:R-:W-:Y:S01]  /*3a70*/  UMOV UR24, 0x0 ;  /* 0x0000000000187882 */ /* 0x000fe20000000000 */
[----:B------:R-:W-:Y:S01]  /*3a80*/  UMOV UR25, 0x4108490 ;  /* 0x0410849000197882 */ /* 0x000fe20000000000 */
[----:B------:R-:W-:Y:S01]  /*3a90*/  UMOV UR10, UR15 ;  /* 0x0000000f000a7c82 */ /* 0x000fe20008000000 */
[----:B------:R-:W-:Y:S01]  /*3aa0*/  UMOV UR11, URZ ;  /* 0x000000ff000b7c82 */ /* 0x000fe20008000000 */
[----:B------:R-:W-:Y:S01]  /*3ab0*/  UMOV UR36, 0x0 ;  /* 0x0000000000247882 */ /* 0x000fe20000000000 */
[----:B------:R-:W-:Y:S01]  /*3ac0*/  UMOV UR37, 0x4108490 ;  /* 0x0410849000257882 */ /* 0x000fe20000000000 */
[----:B------:R1:W-:Y:S01]  /*3ad0*/  UTCQMMA gdesc[UR20], gdesc[UR22], tmem[UR13], tmem[UR24], idesc[UR25], UPT ;  /* 0x00ff1816140075ea */ /* 0x0003e2000b80030d */
[----:B------:R-:W-:Y:S01]  /*3ae0*/  UMOV UR5, UR10 ;  /* 0x0000000a00057c82 */ /* 0x000fe20008000000 */
[----:B------:R1:W-:Y:S01]  /*3af0*/  UTCQMMA gdesc[UR16], gdesc[UR18], tmem[UR13], tmem[UR36], idesc[UR37], UPT ;  /* 0x00ff2412100075ea */ /* 0x0003e2000b80030d */
[----:B------:R1:W-:Y:S01]  /*3b00*/  UTCBAR [UR5], URZ ;  /* 0x000000ff050073e9 */ /* 0x0003e200080000ff */
[----:B------:R-:W-:-:S02]  /*3b10*/  NOP ;  /* 0x0000000000007918 */ /* 0x000fc40000000000 */
.L_x_9:
[----:B------:R-:W-:Y:S01]  /*3b20*/  UIADD3 UR32, UPT, UPT, UR32, 0x1, URZ ;  /* 0x0000000120207890 */ /* 0x000fe2000fffe0ff */
[----:B------:R-:W-:Y:S01]  /*3b30*/  IMAD.U32 R66, RZ, RZ, UR4 ;  /* 0x00000004ff427e24 */ /* 0x000fe2000f8e00ff */
[----:B------:R-:W-:Y:S02]  /*3b40*/  UIADD3 UR30, UPT, UPT, UR30, -0x1, URZ ;  /* 0xffffffff1e1e7890 */ /* 0x000fe4000fffe0ff */
[----:B------:R-:W-:Y:S02]  /*3b50*/  UISETP.GT.AND UP2, UPT, UR32, 0x1, UPT ;  /* 0x000000012000788c */ /* 0x000fe4000bf44270 */
[----:B------:R-:W-:Y:S02]  /*3b60*/  UIADD3 UR31, UPT, UPT, UR31, -0x40, URZ ;  /* 0xffffffc01f1f7890 */ /* 0x000fe4000fffe0ff */
[----:B-1----:R-:W-:Y:S02]  /*3b70*/  USEL UR5, URZ, 0x1, !UP2 ;  /* 0x00000001ff057887 */ /* 0x002fe4000d000000 */
[----:B------:R-:W-:-:S02]  /*3b80*/  USEL UR32, UR32, URZ, !UP2 ;  /* 0x000000ff20207287 */ /* 0x000fc4000d000000 */
[----:B------:R-:W-:Y:S02]  /*3b90*/  UISETP.NE.U32.AND UP2, UPT, UR30, URZ, UPT ;  /* 0x000000ff1e00728c */ /* 0x000fe4000bf45070 */
[----:B------:R-:W-:-:S07]  /*3ba0*/  ULOP3.LUT UR5, UR4, UR5, URZ, 0x3c, !UPT ;  /* 0x0000000504057292 */ /* 0x000fce000f8e3cff */
[----:B------:R-:W-:Y:S05]  /*3bb0*/  BRA.U UP2, `(.L_x_10) ;  /* 0xfffffff102747547 */ /* 0x000fea000b83ffff */
.L_x_7:
[----:B------:R-:W-:-:S09]  /*3bc0*/  UISETP.GE.AND UP1, UPT, UR33, 0x40, UPT ;  /* 0x000000402100788c */ /* 0x000fd2000bf26270 */
[----:B------:R-:W-:Y:S05]  /*3bd0*/  BRA.U !UP1, `(.L_x_11) ;  /* 0x0000000109107547 */ /* 0x000fea000b800000 */
[----:B------:R-:W-:-:S06]  /*3be0*/  USHF.L.U32 UR4, UR4, 0x1f, URZ ;  /* 0x0000001f04047899 */ /* 0x000fcc00080006ff */
[----:B------:R-:W-:-:S04]  /*3bf0*/  IMAD.U32 R4, RZ, RZ, UR4 ;  /* 0x00000004ff047e24 */ /* 0x000fc8000f8e00ff */
[----:B------:R-:W1:Y:S02]  /*3c00*/  SYNCS.PHASECHK.TRANS64.TRYWAIT P0, [UR15], R4 ;  /* 0x00000004ff0075a7 */ /* 0x000e64000800110f */
[----:B-1----:R-:W-:Y:S05]  /*3c10*/  @!P0 BRA `(.L_x_12) ;  /* 0x0000000c00948947 */ /* 0x002fea0003800000 */
.L_x_11:
[----:B------:R-:W-:Y:S01]  /*3c20*/  BAR.SYNC.DEFER_BLOCKING 0x0 ;  /* 0x0000000000007b1d */ /* 0x000fe20000010000 */
[C---:B------:R-:W-:Y:S01]  /*3c30*/  IMAD.SHL.U32 R36, R0.reuse, 0x20, RZ ;  /* 0x0000002000247824 */ /* 0x040fe200078e00ff */
[--C-:B------:R-:W-:Y:S01]  /*3c40*/  SHF.R.S32.HI R43, RZ, 0x5, R0.reuse ;  /* 0x00000005ff2b7819 */ /* 0x100fe20000011400 */
[C---:B------:R-:W-:Y:S01]  /*3c50*/  IMAD.SHL.U32 R38, R0.reuse, 0x2, RZ ;  /* 0x0000000200267824 */ /* 0x040fe200078e00ff */
[C---:B------:R-:W-:Y:S01]  /*3c60*/  LOP3.LUT R35, R0.reuse, 0x80, RZ, 0xc0, !PT ;  /* 0x0000008000237812 */ /* 0x040fe200078ec0ff */
[----:B------:R-:W-:Y:S01]  /*3c70*/  IMAD.SHL.U32 R37, R0, 0x10, RZ ;  /* 0x0000001000257824 */ /* 0x000fe200078e00ff */
[----:B------:R-:W-:Y:S01]  /*3c80*/  LOP3.LUT R36, R36, 0x300, RZ, 0xc0, !PT ;  /* 0x0000030024247812 */ /* 0x000fe200078ec0ff */
[----:B------:R-:W-:Y:S01]  /*3c90*/  IMAD.SHL.U32 R42, R0, 0x40, RZ ;  /* 0x00000040002a7824 */ /* 0x000fe200078e00ff */
[----:B------:R-:W-:Y:S01]  /*3ca0*/  LOP3.LUT R38, R38, 0x80, RZ, 0xc0, !PT ;  /* 0x0000008026267812 */ /* 0x000fe200078ec0ff */
[----:B------:R-:W-:Y:S01]  /*3cb0*/  IMAD.SHL.U32 R41, R0, 0x8, RZ ;  /* 0x0000000800297824 */ /* 0x000fe200078e00ff */
[----:B------:R-:W-:Y:S01]  /*3cc0*/  LOP3.LUT R39, R36, 0x70, R37, 0xf8, !PT ;  /* 0x0000007024277812 */ /* 0x000fe200078ef825 */
[----:B------:R-:W1:Y:S01]  /*3cd0*/  LDCU UR4, c[0x0][0x3b4] ;  /* 0x00007680ff0477ac */ /* 0x000e620008000800 */
[----:B------:R-:W-:Y:S01]  /*3ce0*/  SGXT R36, R43, 0x1 ;  /* 0x000000012b24781a */ /* 0x000fe20000000200 */
[----:B------:R-:W-:Y:S01]  /*3cf0*/  VIADD R38, R38, UR12 ;  /* 0x0000000c26267c36 */ /* 0x000fe20008000000 */
[----:B------:R-:W-:Y:S01]  /*3d00*/  SHF.R.S32.HI R40, RZ, 0x2, R0 ;  /* 0x00000002ff287819 */ /* 0x000fe20000011400 */
[----:B------:R-:W2:Y:S01]  /*3d10*/  LDCU.128 UR8, c[0x0][0x390] ;  /* 0x00007200ff0877ac */ /* 0x000ea20008000c00 */
[----:B------:R-:W-:Y:S01]  /*3d20*/  LOP3.LUT R36, R39, 0x840, R36, 0x78, !PT ;  /* 0x0000084027247812 */ /* 0x000fe200078e7824 */
[----:B------:R-:W-:Y:S01]  /*3d30*/  IMAD R35, R35, 0x8, R38 ;  /* 0x0000000823237824 */ /* 0x000fe200078e0226 */
[----:B------:R-:W-:Y:S01]  /*3d40*/  SGXT R40, R40, 0x1 ;  /* 0x000000012828781a */ /* 0x000fe20000000200 */
[----:B------:R-:W3:Y:S01]  /*3d50*/  LDCU UR5, c[0x0][0x3b8] ;  /* 0x00007700ff0577ac */ /* 0x000ee20008000800 */
[----:B------:R-:W-:Y:S01]  /*3d60*/  LOP3.LUT R37, R37, 0x30, RZ, 0xc0, !PT ;  /* 0x0000003025257812 */ /* 0x000fe200078ec0ff */
[----:B------:R-:W-:Y:S01]  /*3d70*/  IMAD.IADD R35, R36, 0x1, R35 ;  /* 0x0000000124237824 */ /* 0x000fe200078e0223 */
[----:B------:R-:W-:Y:S01]  /*3d80*/  LOP3.LUT R42, R42, 0x400, RZ, 0xc0, !PT ;  /* 0x000004002a2a7812 */ /* 0x000fe200078ec0ff */
[----:B------:R-:W4:Y:S02]  /*3d90*/  @!P5 SYNCS.CCTL.IV [UR12+0x4000] ;  /* 0x00400000ff00d9b1 */ /* 0x000f24000800000c */
[----:B----4-:R-:W-:Y:S01]  /*3da0*/  BAR.SYNC.DEFER_BLOCKING 0x0 ;  /* 0x0000000000007b1d */ /* 0x010fe20000010000 */
[----:B------:R-:W-:-:S02]  /*3db0*/  LOP3.LUT R40, R40, 0x840, RZ, 0xc0, !PT ;  /* 0x0000084028287812 */ /* 0x000fc400078ec0ff */
[----:B------:R-:W-:Y:S02]  /*3dc0*/  IADD3 R37, PT, PT, R37, UR12, R42 ;  /* 0x0000000c25257c10 */ /* 0x000fe4000fffe02a */
[----:B------:R-:W-:Y:S01]  /*3dd0*/  LOP3.LUT R41, R40, 0x40, R41, 0x78, !PT ;  /* 0x0000004028297812 */ /* 0x000fe200078e7829 */
[----:B------:R-:W-:Y:S01]  /*3de0*/  LDTM.16dp32bit_t0_t15.x16 R4, tmem[UR14] ;  /* 0x0000000e000479ee */ /* 0x000fe20008a00000 */
[----:B------:R-:W4:Y:S01]  /*3df0*/  LDTM.16dp32bit_t16_t31.x16 R4, tmem[UR14+0x10] ;  /* 0x0000100e000479ee */ /* 0x000f220008a20000 */
[----:B--2---:R-:W-:-:S04]  /*3e00*/  ISETP.GE.AND P0, PT, R24, UR10, PT ;  /* 0x0000000a18007c0c */ /* 0x004fc8000bf06270 */
[----:B------:R-:W-:Y:S02]  /*3e10*/  ISETP.LT.AND P1, PT, R2, UR11, !P0 ;  /* 0x0000000b02007c0c */ /* 0x000fe4000c721270 */
[----:B------:R-:W-:Y:S01]  /*3e20*/  ISETP.LT.AND P4, PT, R3, UR11, !P0 ;  /* 0x0000000b03007c0c */ /* 0x000fe2000c781270 */
[----:B------:R-:W2:Y:S01]  /*3e30*/  @!P5 SYNCS.CCTL.IV [UR12+0x4008] ;  /* 0x00400800ff00d9b1 */ /* 0x000ea2000800000c */
[----:B------:R-:W-:Y:S01]  /*3e40*/  NOP ;  /* 0x0000000000007918 */ /* 0x000fe20000000000 */
[----:B----4-:R-:W-:Y:S02]  /*3e50*/  F2FP.SATFINITE.E5M2.F32.PACK_AB_MERGE_C R4, R5, R4, RZ ;  /* 0x000000040504723e */ /* 0x010fe400048060ff */
[----:B------:R-:W-:Y:S02]  /*3e60*/  F2FP.SATFINITE.E5M2.F32.PACK_AB_MERGE_C R12, R13, R12, RZ ;  /* 0x0000000c0d0c723e */ /* 0x000fe400048060ff */
[----:B------:R-:W-:Y:S02]  /*3e70*/  F2FP.SATFINITE.E5M2.F32.PACK_AB_MERGE_C R8, R9, R8, RZ ;  /* 0x000000080908723e */ /* 0x000fe400048060ff */
[----:B------:R-:W-:-:S02]  /*3e80*/  LOP3.LUT R9, R4, 0xffff, RZ, 0xc0, !PT ;  /* 0x0000ffff04097812 */ /* 0x000fc400078ec0ff */
[----:B------:R-:W-:Y:S02]  /*3e90*/  LOP3.LUT R13, R12, 0xffff, RZ, 0xc0, !PT ;  /* 0x0000ffff0c0d7812 */ /* 0x000fe400078ec0ff */
[----:B------:R-:W-:Y:S02]  /*3ea0*/  LOP3.LUT R8, R8, 0xffff, RZ, 0xc0, !PT ;  /* 0x0000ffff08087812 */ /* 0x000fe400078ec0ff */
[----:B------:R-:W-:Y:S02]  /*3eb0*/  F2FP.SATFINITE.E5M2.F32.PACK_AB_MERGE_C R6, R7, R6, RZ ;  /* 0x000000060706723e */ /* 0x000fe400048060ff */
[----:B------:R-:W-:Y:S02]  /*3ec0*/  F2FP.SATFINITE.E5M2.F32.PACK_AB_MERGE_C R10, R11, R10, RZ ;  /* 0x0000000a0b0a723e */ /* 0x000fe400048060ff */
[----:B------:R-:W-:Y:S02]  /*3ed0*/  F2FP.SATFINITE.E5M2.F32.PACK_AB_MERGE_C R14, R15, R14, RZ ;  /* 0x0000000e0f0e723e */ /* 0x000fe400048060ff */
[----:B------:R-:W-:-:S02]  /*3ee0*/  PRMT R4, R13, 0x3340, R0 ;  /* 0x000033400d047816 */ /* 0x000fc40000000000 */
[----:B------:R-:W-:Y:S02]  /*3ef0*/  PRMT R5, R9, 0x3340, R8 ;  /* 0x0000334009057816 */ /* 0x000fe40000000008 */
[----:B------:R-:W-:Y:S02]  /*3f00*/  F2FP.SATFINITE.E5M2.F32.PACK_AB_MERGE_C R16, R17, R16, RZ ;  /* 0x000000101110723e */ /* 0x000fe400048060ff */
[----:B------:R-:W-:Y:S02]  /*3f10*/  LOP3.LUT R15, R6, 0xffff, RZ, 0xc0, !PT ;  /* 0x0000ffff060f7812 */ /* 0x000fe400078ec0ff */
[----:B------:R-:W-:Y:S02]  /*3f20*/  LOP3.LUT R10, R10, 0xffff, RZ, 0xc0, !PT ;  /* 0x0000ffff0a0a7812 */ /* 0x000fe400078ec0ff */
[----:B------:R-:W-:Y:S02]  /*3f30*/  LOP3.LUT R17, R14, 0xffff, RZ, 0xc0, !PT ;  /* 0x0000ffff0e117812 */ /* 0x000fe400078ec0ff */
[----:B------:R-:W-:-:S02]  /*3f40*/  PRMT R11, R5, 0x5410, R4 ;  /* 0x00005410050b7816 */ /* 0x000fc40000000004 */
[----:B------:R-:W-:Y:S02]  /*3f50*/  SHF.R.U32.HI R4, RZ, 0x8, R9 ;  /* 0x00000008ff047819 */ /* 0x000fe40000011609 */
[----:B------:R-:W-:Y:S02]  /*3f60*/  SHF.R.U32.HI R6, RZ, 0x8, R8 ;  /* 0x00000008ff067819 */ /* 0x000fe40000011608 */
[----:B------:R-:W-:Y:S02]  /*3f70*/  SHF.R.U32.HI R8, RZ, 0x8, R13 ;  /* 0x00000008ff087819 */ /* 0x000fe4000001160d */
[----:B------:R-:W-:Y:S02]  /*3f80*/  SHF.R.U32.HI R5, RZ, 0x8, R15 ;  /* 0x00000008ff057819 */ /* 0x000fe4000001160f */
[----:B------:R-:W-:Y:S02]  /*3f90*/  SHF.R.U32.HI R7, RZ, 0x8, R10 ;  /* 0x00000008ff077819 */ /* 0x000fe4000001160a */
[----:B------:R-:W-:-:S02]  /*3fa0*/  SHF.R.U32.HI R9, RZ, 0x8, R17 ;  /* 0x00000008ff097819 */ /* 0x000fc40000011611 */
[----:B------:R-:W-:Y:S02]  /*3fb0*/  LOP3.LUT R13, R4, 0xffff, RZ, 0xc0, !PT ;  /* 0x0000ffff040d7812 */ /* 0x000fe400078ec0ff */
[----:B------:R-:W-:Y:S02]  /*3fc0*/  LOP3.LUT R6, R6, 0xffff, RZ, 0xc0, !PT ;  /* 0x0000ffff06067812 */ /* 0x000fe400078ec0ff */
[----:B------:R-:W-:Y:S02]  /*3fd0*/  LOP3.LUT R8, R8, 0xffff, RZ, 0xc0, !PT ;  /* 0x0000ffff08087812 */ /* 0x000fe400078ec0ff */
[----:B------:R-:W-:Y:S02]  /*3fe0*/  LOP3.LUT R4, R5, 0xffff, RZ, 0xc0, !PT ;  /* 0x0000ffff05047812 */ /* 0x000fe400078ec0ff */
[----:B------:R-:W-:Y:S02]  /*3ff0*/  LOP3.LUT R7, R7, 0xffff, RZ, 0xc0, !PT ;  /* 0x0000ffff07077812 */ /* 0x000fe400078ec0ff */
[----:B------:R-:W-:-:S02]  /*4000*/  LOP3.LUT R9, R9, 0xffff, RZ, 0xc0, !PT ;  /* 0x0000ffff09097812 */ /* 0x000fc400078ec0ff */
[----:B------:R-:W-:Y:S02]  /*4010*/  PRMT R15, R15, 0x3340, R10 ;  /* 0x000033400f0f7816 */ /* 0x000fe4000000000a */
[----:B------:R-:W-:Y:S02]  /*4020*/  F2FP.SATFINITE.E5M2.F32.PACK_AB_MERGE_C R18, R19, R18, RZ ;  /* 0x000000121312723e */ /* 0x000fe400048060ff */
[----:B------:R-:W-:Y:S02]  /*4030*/  PRMT R10, R17, 0x3340, R0 ;  /* 0x00003340110a7816 */ /* 0x000fe40000000000 */
[----:B------:R-:W-:Y:S02]  /*4040*/  PRMT R13, R13, 0x3340, R6 ;  /* 0x000033400d0d7816 */ /* 0x000fe40000000006 */
[----:B------:R-:W-:Y:S02]  /*4050*/  PRMT R8, R8, 0x3340, R1 ;  /* 0x0000334008087816 */ /* 0x000fe40000000001 */
[----:B------:R-:W-:-:S02]  /*4060*/  PRMT R4, R4, 0x3340, R7 ;  /* 0x0000334004047816 */ /* 0x000fc40000000007 */
[----:B------:R-:W-:Y:S01]  /*4070*/  PRMT R9, R9, 0x3340, R0 ;  /* 0x0000334009097816 */ /* 0x000fe20000000000 */
[----:B------:R-:W-:Y:S01]  /*4080*/  IMAD.SHL.U32 R0, R0, 0x4, RZ ;  /* 0x0000000400007824 */ /* 0x000fe200078e00ff */
[----:B------:R-:W-:Y:S01]  /*4090*/  PRMT R15, R15, 0x5410, R10 ;  /* 0x000054100f0f7816 */ /* 0x000fe2000000000a */
[----:B---3--:R-:W-:Y:S01]  /*40a0*/  IMAD R10, R3, UR5, RZ ;  /* 0x00000005030a7c24 */ /* 0x008fe2000f8e02ff */
[----:B------:R-:W-:Y:S02]  /*40b0*/  LOP3.LUT R18, R18, 0xffff, RZ, 0xc0, !PT ;  /* 0x0000ffff12127812 */ /* 0x000fe400078ec0ff */
[----:B------:R-:W-:Y:S02]  /*40c0*/  PRMT R13, R13, 0x5410, R8 ;  /* 0x000054100d0d7816 */ /* 0x000fe40000000008 */
[----:B------:R-:W-:Y:S02]  /*40d0*/  LOP3.LUT R16, R16, 0xffff, RZ, 0xc0, !PT ;  /* 0x0000ffff10107812 */ /* 0x000fe400078ec0ff */
[----:B------:R-:W-:-:S02]  /*40e0*/  PRMT R9, R4, 0x5410, R9 ;  /* 0x0000541004097816 */ /* 0x000fc40000000009 */
[----:B------:R-:W-:Y:S02]  /*40f0*/  PRMT R14, R15, 0x4210, R18 ;  /* 0x000042100f0e7816 */ /* 0x000fe40000000012 */
[--C-:B------:R-:W-:Y:S02]  /*4100*/  PRMT R12, R11, 0x4210, R16.reuse ;  /* 0x000042100b0c7816 */ /* 0x100fe40000000010 */
[----:B------:R-:W-:Y:S02]  /*4110*/  PRMT R13, R13, 0x5210, R16 ;  /* 0x000052100d0d7816 */ /* 0x000fe40000000010 */
[----:B------:R-:W-:Y:S01]  /*4120*/  PRMT R15, R9, 0x5210, R18 ;  /* 0x00005210090f7816 */ /* 0x000fe20000000012 */
[----:B------:R-:W-:Y:S01]  /*4130*/  IMAD R9, R2, UR5, RZ ;  /* 0x0000000502097c24 */ /* 0x000fe2000f8e02ff */
[----:B------:R-:W-:-:S03]  /*4140*/  LOP3.LUT R0, R0, 0x380, RZ, 0xc0, !PT ;  /* 0x0000038000007812 */ /* 0x000fc600078ec0ff */
[----:B--2---:R-:W-:Y:S01]  /*4150*/  STSM.16.M88.4 [R35], R12 ;  /* 0x0000000c23007844 */ /* 0x004fe20000000200 */
[----:B------:R-:W-:Y:S01]  /*4160*/  IADD3 R4, PT, PT, R41, R37, R0 ;  /* 0x0000002529047210 */ /* 0x000fe20007ffe000 */
[----:B-1----:R-:W-:Y:S01]  /*4170*/  IMAD R0, R24, UR4, RZ ;  /* 0x0000000418007c24 */ /* 0x002fe2000f8e02ff */
[----:B------:R-:W-:Y:S04]  /*4180*/  BAR.SYNC.DEFER_BLOCKING 0x0 ;  /* 0x0000000000007b1d */ /* 0x000fe80000010000 */
[----:B------:R-:W-:-:S04]  /*4190*/  IADD3 R16, P2, PT, R0, UR8, RZ ;  /* 0x0000000800107c10 */ /* 0x000fc8000ff5e0ff */
[----:B------:R-:W-:Y:S01]  /*41a0*/  LEA.HI.X.SX32 R18, R0, UR9, 0x1, P2 ;  /* 0x0000000900127c11 */ /* 0x000fe200090f0eff */
[----:B------:R-:W-:Y:S01]  /*41b0*/  IMAD R0, R32, UR5, RZ ;  /* 0x0000000520007c24 */ /* 0x000fe2000f8e02ff */
[CC--:B------:R-:W-:Y:S02]  /*41c0*/  IADD3 R2, P2, PT, R9.reuse, R16.reuse, RZ ;  /* 0x0000001009027210 */ /* 0x0c0fe40007f5e0ff */
[----:B------:R-:W-:Y:S02]  /*41d0*/  IADD3 R8, P3, PT, R10, R16, RZ ;  /* 0x000000100a087210 */ /* 0x000fe40007f7e0ff */
[-C--:B------:R-:W-:Y:S02]  /*41e0*/  LEA.HI.X.SX32 R3, R9, R18.reuse, 0x1, P2 ;  /* 0x0000001209037211 */ /* 0x080fe400010f0eff */
[C---:B------:R-:W-:Y:S01]  /*41f0*/  ISETP.LT.AND P2, PT, R20.reuse, UR11, !P0 ;  /* 0x0000000b14007c0c */ /* 0x040fe2000c741270 */
[----:B------:R-:W-:Y:S01]  /*4200*/  IMAD R20, R20, UR5, RZ ;  /* 0x0000000514147c24 */ /* 0x000fe2000f8e02ff */
[----:B------:R-:W-:-:S02]  /*4210*/  LEA.HI.X.SX32 R9, R10, R18, 0x1, P3 ;  /* 0x000000120a097211 */ /* 0x000fc400018f0eff */
[C---:B------:R-:W-:Y:S01]  /*4220*/  ISETP.LT.AND P3, PT, R22.reuse, UR11, !P0 ;  /* 0x0000000b16007c0c */ /* 0x040fe2000c761270 */
[----:B------:R-:W-:Y:S01]  /*4230*/  IMAD R22, R22, UR5, RZ ;  /* 0x0000000516167c24 */ /* 0x000fe2000f8e02ff */
[C---:B------:R-:W-:Y:S01]  /*4240*/  IADD3 R10, P6, PT, R20.reuse, R16, RZ ;  /* 0x00000010140a7210 */ /* 0x040fe20007fde0ff */
[----:B------:R-:W1:Y:S03]  /*4250*/  LDSM.16.M88.4 R4, [R4] ;  /* 0x000000000404783b */ /* 0x000e660000000200 */
[----:B------:R-:W-:Y:S02]  /*4260*/  LEA.HI.X.SX32 R11, R20, R18, 0x1, P6 ;  /* 0x00000012140b7211 */ /* 0x000fe400030f0eff */
[C---:B-1----:R-:W-:Y:S02]  /*4270*/  PRMT R15, R4.reuse, 0x7770, RZ ;  /* 0x00007770040f7816 */ /* 0x042fe400000000ff */
[----:B------:R-:W-:-:S02]  /*4280*/  PRMT R17, R4, 0x7771, RZ ;  /* 0x0000777104117816 */ /* 0x000fc400000000ff */
[----:B------:R-:W-:Y:S01]  /*4290*/  PRMT R19, R5, 0x7770, RZ ;  /* 0x0000777005137816 */ /* 0x000fe200000000ff */
[----:B------:R1:W-:Y:S01]  /*42a0*/  @P1 STG.E.U8 desc[UR26][R2.64], R15 ;  /* 0x0000000f02001986 */ /* 0x0003e2000c10111a */
[C---:B------:R-:W-:Y:S01]  /*42b0*/  ISETP.LT.AND P1, PT, R23.reuse, UR11, !P0 ;  /* 0x0000000b17007c0c */ /* 0x040fe2000c721270 */
[----:B------:R-:W-:Y:S02]  /*42c0*/  IMAD R23, R23, UR5, RZ ;  /* 0x0000000517177c24 */ /* 0x000fe4000f8e02ff */
[----:B------:R2:W-:Y:S01]  /*42d0*/  @P4 STG.E.U8 desc[UR26][R8.64], R17 ;  /* 0x0000001108004986 */ /* 0x0005e2000c10111a */
[C---:B------:R-:W-:Y:S01]  /*42e0*/  ISETP.LT.AND P4, PT, R21.reuse, UR11, !P0 ;  /* 0x0000000b15007c0c */ /* 0x040fe2000c781270 */
[----:B------:R-:W-:-:S05]  /*42f0*/  IMAD R21, R21, UR5, RZ ;  /* 0x0000000515157c24 */ /* 0x000fca000f8e02ff */
[CC--:B------:R-:W-:Y:S02]  /*4300*/  IADD3 R12, P5, PT, R21.reuse, R16.reuse, RZ ;  /* 0x00000010150c7210 */ /* 0x0c0fe40007fbe0ff */
[----:B-1----:R-:W-:Y:S02]  /*4310*/  PRMT R15, R4, 0x7772, RZ ;  /* 0x00007772040f7816 */ /* 0x002fe400000000ff */
[----:B------:R-:W-:Y:S02]  /*4320*/  IADD3 R2, P6, PT, R22, R16, RZ ;  /* 0x0000001016027210 */ /* 0x000fe40007fde0ff */
[----:B------:R-:W-:Y:S01]  /*4330*/  LEA.HI.X.SX32 R13, R21, R18, 0x1, P5 ;  /* 0x00000012150d7211 */ /* 0x000fe200028f0eff */
[----:B------:R1:W-:Y:S01]  /*4340*/  @P2 STG.E.U8 desc[UR26][R10.64], R15 ;  /* 0x0000000f0a002986 */ /* 0x0003e2000c10111a */
[----:B--2---:R-:W-:Y:S02]  /*4350*/  IADD3 R8, P2, PT, R23, R16, RZ ;  /* 0x0000001017087210 */ /* 0x004fe40007f5e0ff */
[----:B------:R-:W-:-:S02]  /*4360*/  PRMT R17, R4, 0x7773, RZ ;  /* 0x0000777304117816 */ /* 0x000fc400000000ff */
[-C--:B------:R-:W-:Y:S02]  /*4370*/  LEA.HI.X.SX32 R9, R23, R18.reuse, 0x1, P2 ;  /* 0x0000001217097211 */ /* 0x080fe400010f0eff */
[C---:B------:R-:W-:Y:S01]  /*4380*/  ISETP.LT.AND P2, PT, R25.reuse, UR11, !P0 ;  /* 0x0000000b19007c0c */ /* 0x040fe2000c741270 */
[----:B------:R-:W-:Y:S01]  /*4390*/  IMAD R25, R25, UR5, RZ ;  /* 0x0000000519197c24 */ /* 0x000fe2000f8e02ff */
[----:B------:R-:W-:Y:S01]  /*43a0*/  LEA.HI.X.SX32 R3, R22, R18, 0x1, P6 ;  /* 0x0000001216037211 */ /* 0x000fe200030f0eff */
[----:B------:R2:W-:Y:S01]  /*43b0*/  @P4 STG.E.U8 desc[UR26][R12.64], R17 ;  /* 0x000000110c004986 */ /* 0x0005e2000c10111a */
[----:B------:R-:W-:Y:S02]  /*43c0*/  PRMT R21, R5, 0x7771, RZ ;  /* 0x0000777105157816 */ /* 0x000fe400000000ff */
[C---:B------:R-:W-:Y:S01]  /*43d0*/  ISETP.LT.AND P4, PT, R26.reuse, UR11, !P0 ;  /* 0x0000000b1a007c0c */ /* 0x040fe2000c781270 */
[----:B------:R-:W-:Y:S01]  /*43e0*/  IMAD R26, R26, UR5, RZ ;  /* 0x000000051a1a7c24 */ /* 0x000fe2000f8e02ff */
[----:B-1----:R-:W-:Y:S01]  /*43f0*/  IADD3 R10, P6, PT, R25, R16, RZ ;  /* 0x00000010190a7210 */ /* 0x002fe20007fde0ff */
[----:B------:R1:W-:Y:S01]  /*4400*/  @P3 STG.E.U8 desc[UR26][R2.64], R19 ;  /* 0x0000001302003986 */ /* 0x0003e2000c10111a */
[C---:B------:R-:W-:Y:S01]  /*4410*/  ISETP.LT.AND P3, PT, R27.reuse, UR11, !P0 ;  /* 0x0000000b1b007c0c */ /* 0x040fe2000c761270 */
[----:B------:R-:W-:Y:S01]  /*4420*/  IMAD R27, R27, UR5, RZ ;  /* 0x000000051b1b7c24 */ /* 0x000fe2000f8e02ff */
[----:B------:R-:W-:Y:S01]  /*4430*/  LEA.HI.X.SX32 R11, R25, R18, 0x1, P6 ;  /* 0x00000012190b7211 */ /* 0x000fe200030f0eff */
[----:B------:R3:W-:Y:S01]  /*4440*/  @P1 STG.E.U8 desc[UR26][R8.64], R21 ;  /* 0x0000001508001986 */ /* 0x0007e2000c10111a */
[C---:B------:R-:W-:Y:S01]  /*4450*/  ISETP.LT.AND P1, PT, R28.reuse, UR11, !P0 ;  /* 0x0000000b1c007c0c */ /* 0x040fe2000c721270 */
[----:B------:R-:W-:Y:S01]  /*4460*/  IMAD R28, R28, UR5, RZ ;  /* 0x000000051c1c7c24 */ /* 0x000fe2000f8e02ff */
[----:B--2---:R-:W-:-:S02]  /*4470*/  IADD3 R12, P5, PT, R26, R16, RZ ;  /* 0x000000101a0c7210 */ /* 0x004fc40007fbe0ff */
[----:B------:R-:W-:Y:S02]  /*4480*/  PRMT R15, R5, 0x7772, RZ ;  /* 0x00007772050f7816 */ /* 0x000fe400000000ff */
[----:B------:R-:W-:Y:S02]  /*4490*/  LEA.HI.X.SX32 R13, R26, R18, 0x1, P5 ;  /* 0x000000121a0d7211 */ /* 0x000fe400028f0eff */
[-C--:B-1----:R-:W-:Y:S01]  /*44a0*/  IADD3 R2, P6, PT, R27, R16.reuse, RZ ;  /* 0x000000101b027210 */ /* 0x082fe20007fde0ff */
[----:B------:R-:W-:Y:S01]  /*44b0*/  @P2 STG.E.U8 desc[UR26][R10.64], R15 ;  /* 0x0000000f0a002986 */ /* 0x000fe2000c10111a */
[----:B------:R-:W-:Y:S02]  /*44c0*/  IADD3 R4, P2, PT, R28, R16, RZ ;  /* 0x000000101c047210 */ /* 0x000fe40007f5e0ff */
[----:B---3--:R-:W-:Y:S02]  /*44d0*/  PRMT R9, R5, 0x7773, RZ ;  /* 0x0000777305097816 */ /* 0x008fe400000000ff */
[----:B------:R-:W-:-:S02]  /*44e0*/  LEA.HI.X.SX32 R3, R27, R18, 0x1, P6 ;  /* 0x000000121b037211 */ /* 0x000fc400030f0eff */
[----:B------:R-:W-:Y:S01]  /*44f0*/  PRMT R17, R6, 0x7770, RZ ;  /* 0x0000777006117816 */ /* 0x000fe200000000ff */
[----:B------:R1:W-:Y:S01]  /*4500*/  @P4 STG.E.U8 desc[UR26][R12.64], R9 ;  /* 0x000000090c004986 */ /* 0x0003e2000c10111a */
[----:B------:R-:W-:Y:S02]  /*4510*/  LEA.HI.X.SX32 R5, R28, R18, 0x1, P2 ;  /* 0x000000121c057211 */ /* 0x000fe400010f0eff */
[----:B------:R-:W-:Y:S01]  /*4520*/  PRMT R19, R6, 0x7771, RZ ;  /* 0x0000777106137816 */ /* 0x000fe200000000ff */
[----:B------:R2:W-:Y:S01]  /*4530*/  @P3 STG.E.U8 desc[UR26][R2.64], R17 ;  /* 0x0000001102003986 */ /* 0x0005e2000c10111a */
[C---:B------:R-:W-:Y:S01]  /*4540*/  ISETP.LT.AND P4, PT, R30.reuse, UR11, !P0 ;  /* 0x0000000b1e007c0c */ /* 0x040fe2000c781270 */
[----:B------:R-:W-:Y:S01]  /*4550*/  IMAD R30, R30, UR5, RZ ;  /* 0x000000051e1e7c24 */ /* 0x000fe2000f8e02ff */
[----:B------:R-:W-:Y:S01]  /*4560*/  ISETP.LT.AND P3, PT, R31, UR11, !P0 ;  /* 0x0000000b1f007c0c */ /* 0x000fe2000c761270 */
[----:B------:R3:W-:Y:S01]  /*4570*/  @P1 STG.E.U8 desc[UR26][R4.64], R19 ;  /* 0x0000001304001986 */ /* 0x0007e2000c10111a */
[----:B------:R-:W-:Y:S01]  /*4580*/  ISETP.LT.AND P5, PT, R29, UR11, !P0 ;  /* 0x0000000b1d007c0c */ /* 0x000fe2000c7a1270 */
[----:B------:R-:W-:Y:S01]  /*4590*/  IMAD R31, R31, UR5, RZ ;  /* 0x000000051f1f7c24 */ /* 0x000fe2000f8e02ff */
[----:B------:R-:W-:Y:S01]  /*45a0*/  PRMT R21, R7, 0x7770, RZ ;  /* 0x0000777007157816 */ /* 0x000fe200000000ff */
[----:B------:R-:W-:Y:S01]  /*45b0*/  IMAD R29, R29, UR5, RZ ;  /* 0x000000051d1d7c24 */ /* 0x000fe2000f8e02ff */
[----:B------:R-:W-:Y:S01]  /*45c0*/  PRMT R23, R7, 0x7771, RZ ;  /* 0x0000777107177816 */ /* 0x000fe200000000ff */
[----:B-1----:R-:W-:Y:S01]  /*45d0*/  IMAD R13, R33, UR5, RZ ;  /* 0x00000005210d7c24 */ /* 0x002fe2000f8e02ff */
[-C--:B------:R-:W-:Y:S01]  /*45e0*/  IADD3 R10, P2, PT, R31, R16.reuse, RZ ;  /* 0x000000101f0a7210 */ /* 0x080fe20007f5e0ff */
[----:B------:R-:W-:Y:S01]  /*45f0*/  IMAD R15, R34, UR5, RZ ;  /* 0x00000005220f7c24 */ /* 0x000fe2000f8e02ff */
[----:B--2---:R-:W-:-:S02]  /*4600*/  IADD3 R2, P1, PT, R30, R16, RZ ;  /* 0x000000101e027210 */ /* 0x004fc40007f3e0ff */
[----:B------:R-:W-:Y:S02]  /*4610*/  IADD3 R8, P6, PT, R29, R16, RZ ;  /* 0x000000101d087210 */ /* 0x000fe40007fde0ff */
[----:B------:R-:W-:Y:S02]  /*4620*/  LEA.HI.X.SX32 R3, R30, R18, 0x1, P1 ;  /* 0x000000121e037211 */ /* 0x000fe400008f0eff */
[----:B------:R-:W-:Y:S02]  /*4630*/  IADD3 R12, P1, PT, R13, R16, RZ ;  /* 0x000000100d0c7210 */ /* 0x000fe40007f3e0ff */
[-C--:B------:R-:W-:Y:S02]  /*4640*/  LEA.HI.X.SX32 R11, R31, R18.reuse, 0x1, P2 ;  /* 0x000000121f0b7211 */ /* 0x080fe400010f0eff */
[----:B------:R-:W-:Y:S02]  /*4650*/  LEA.HI.X.SX32 R9, R29, R18, 0x1, P6 ;  /* 0x000000121d097211 */ /* 0x000fe400030f0eff */
[----:B------:R-:W-:-:S02]  /*4660*/  ISETP.LT.AND P2, PT, R32, UR11, !P0 ;  /* 0x0000000b20007c0c */ /* 0x000fc4000c741270 */
[----:B------:R-:W-:Y:S02]  /*4670*/  LEA.HI.X.SX32 R13, R13, R18, 0x1, P1 ;  /* 0x000000120d0d7211 */ /* 0x000fe400008f0eff */
[----:B---3--:R-:W-:Y:S02]  /*4680*/  IADD3 R4, P6, PT, R0, R16, RZ ;  /* 0x0000001000047210 */ /* 0x008fe40007fde0ff */
[----:B------:R-:W-:Y:S02]  /*4690*/  ISETP.LT.AND P1, PT, R33, UR11, !P0 ;  /* 0x0000000b21007c0c */ /* 0x000fe4000c721270 */
[----:B------:R-:W-:Y:S02]  /*46a0*/  ISETP.LT.AND P0, PT, R34, UR11, !P0 ;  /* 0x0000000b22007c0c */ /* 0x000fe4000c701270 */
[----:B------:R-:W-:Y:S02]  /*46b0*/  LEA.HI.X.SX32 R5, R0, R18, 0x1, P6 ;  /* 0x0000001200057211 */ /* 0x000fe400030f0eff */
[----:B------:R-:W-:-:S02]  /*46c0*/  PRMT R17, R6, 0x7772, RZ ;  /* 0x0000777206117816 */ /* 0x000fc400000000ff */
[----:B------:R-:W-:Y:S02]  /*46d0*/  IADD3 R14, P6, PT, R15, R16, RZ ;  /* 0x000000100f0e7210 */ /* 0x000fe40007fde0ff */
[----:B------:R-:W-:Y:S01]  /*46e0*/  PRMT R19, R6, 0x7773, RZ ;  /* 0x0000777306137816 */ /* 0x000fe200000000ff */
[----:B------:R1:W-:Y:S01]  /*46f0*/  @P5 STG.E.U8 desc[UR26][R8.64], R17 ;  /* 0x0000001108005986 */ /* 0x0003e2000c10111a */
[----:B------:R-:W-:Y:S02]  /*4700*/  PRMT R25, R7, 0x7772, RZ ;  /* 0x0000777207197816 */ /* 0x000fe400000000ff */
[----:B------:R-:W-:Y:S01]  /*4710*/  LEA.HI.X.SX32 R15, R15, R18, 0x1, P6 ;  /* 0x000000120f0f7211 */ /* 0x000fe200030f0eff */
[----:B------:R1:W-:Y:S01]  /*4720*/  @P4 STG.E.U8 desc[UR26][R2.64], R19 ;  /* 0x0000001302004986 */ /* 0x0003e2000c10111a */
[----:B------:R-:W-:-:S03]  /*4730*/  PRMT R7, R7, 0x7773, RZ ;  /* 0x0000777307077816 */ /* 0x000fc600000000ff */
[----:B------:R1:W-:Y:S04]  /*4740*/  @P3 STG.E.U8 desc[UR26][R10.64], R21 ;  /* 0x000000150a003986 */ /* 0x0003e8000c10111a */
[----:B------:R1:W-:Y:S04]  /*4750*/  @P2 STG.E.U8 desc[UR26][R4.64], R23 ;  /* 0x0000001704002986 */ /* 0x0003e8000c10111a */
[----:B------:R1:W-:Y:S04]  /*4760*/  @P1 STG.E.U8 desc[UR26][R12.64], R25 ;  /* 0x000000190c001986 */ /* 0x0003e8000c10111a */
[----:B------:R1:W-:Y:S01]  /*4770*/  @P0 STG.E.U8 desc[UR26][R14.64], R7 ;  /* 0x000000070e000986 */ /* 0x0003e2000c10111a */
[----:B------:R-:W-:Y:S06]  /*4780*/  BAR.SYNC.DEFER_BLOCKING 0x0 ;  /* 0x0000000000007b1d */ /* 0x000fec0000010000 */
[----:B------:R-:W-:Y:S05]  /*4790*/  BRA.U UP0, `(.L_x_13) ;  /* 0x0000000100a07547 */ /* 0x000fea000b800000 */
[----:B------:R-:W2:Y:S01]  /*47a0*/  S2UR UR5, SR_CgaCtaId ;  /* 0x00000000000579c3 */ /* 0x000ea20000008800 */
[----:B------:R-:W-:Y:S01]  /*47b0*/  NOP ;  /* 0x0000000000007918 */ /* 0x000fe20000000000 */
[----:B------:R-:W-:Y:S01]  /*47c0*/  UMOV UR4, 0x50 ;  /* 0x0000005000047882 */ /* 0x000fe20000000000 */
[----:B------:R-:W-:Y:S02]  /*47d0*/  IMAD.U32 R0, RZ, RZ, UR13 ;  /* 0x0000000dff007e24 */ /* 0x000fe4000f8e00ff */
[----:B-1----:R-:W-:Y:S02]  /*47e0*/  IMAD.MOV.U32 R3, RZ, RZ, 0x3 ;  /* 0x00000003ff037424 */ /* 0x002fe400078e00ff */
[----:B------:R-:W-:Y:S01]  /*47f0*/  IMAD.MOV.U32 R7, RZ, RZ, 0x1 ;  /* 0x00000001ff077424 */ /* 0x000fe200078e00ff */
[----:B------:R-:W-:-:S04]  /*4800*/  LOP3.LUT R0, R0, 0xffff, RZ, 0xc0, !PT ;  /* 0x0000ffff00007812 */ /* 0x000fc800078ec0ff */
[----:B------:R-:W-:-:S05]  /*4810*/  SHF.R.U32.HI R0, RZ, 0x5, R0 ;  /* 0x00000005ff007819 */ /* 0x000fca0000011600 */
[----:B------:R-:W-:Y:S01]  /*4820*/  VIADD R2, R0, 0x10 ;  /* 0x0000001000027836 */ /* 0x000fe20000000000 */
[----:B------:R-:W-:Y:S01]  /*4830*/  SHF.L.U32 R0, R3, R0, RZ ;  /* 0x0000000003007219 */ /* 0x000fe200000006ff */
[----:B--2---:R-:W-:-:S03]  /*4840*/  ULEA UR6, UR5, UR4, 0x18 ;  /* 0x0000000405067291 */ /* 0x004fc6000f8ec0ff */
[----:B------:R-:W-:-:S04]  /*4850*/  SHF.L.U32 R3, R7, R2, RZ ;  /* 0x0000000207037219 */ /* 0x000fc800000006ff */
[----:B------:R-:W-:Y:S02]  /*4860*/  LOP3.LUT R0, R3, R0, RZ, 0xfc, !PT ;  /* 0x0000000003007212 */ /* 0x000fe400078efcff */
[----:B------:R-:W1:Y:S02]  /*4870*/  LDS R5, [UR6] ;  /* 0x00000006ff057984 */ /* 0x000e640008000800 */
[C---:B------:R-:W-:Y:S02]  /*4880*/  LOP3.LUT R2, R0.reuse, 0xffff, RZ, 0xc0, !PT ;  /* 0x0000ffff00027812 */ /* 0x040fe400078ec0ff */
[----:B-1----:R-:W-:-:S04]  /*4890*/  LOP3.LUT R3, R0, 0xffff, R5, 0x80, !PT ;  /* 0x0000ffff00037812 */ /* 0x002fc800078e8005 */
[----:B------:R-:W-:-:S13]  /*48a0*/  ISETP.NE.AND P0, PT, R3, R2, PT ;  /* 0x000000020300720c */ /* 0x000fda0003f05270 */
[----:B------:R-:W-:Y:S05]  /*48b0*/  @P0 BRA `(.L_x_14) ;  /* 0x0000000000500947 */ /* 0x000fea0003800000 */
[----:B------:R-:W-:Y:S02]  /*48c0*/  SHF.R.U32.HI R5, RZ, 0x10, R5 ;  /* 0x00000010ff057819 */ /* 0x000fe40000011605 */
[----:B------:R-:W-:-:S04]  /*48d0*/  SHF.R.U32.HI R2, RZ, 0x10, R0 ;  /* 0x00000010ff027819 */ /* 0x000fc80000011600 */
[----:B------:R-:W-:-:S04]  /*48e0*/  LOP3.LUT R5, R5, R2, RZ, 0xc0, !PT ;  /* 0x0000000205057212 */ /* 0x000fc800078ec0ff */
[----:B------:R-:W-:-:S13]  /*48f0*/  ISETP.NE.AND P0, PT, R5, R2, PT ;  /* 0x000000020500720c */ /* 0x000fda0003f05270 */
[----:B------:R-:W-:Y:S05]  /*4900*/  @P0 BRA `(.L_x_15) ;  /* 0x0000000000300947 */ /* 0x000fea0003800000 */
[----:B------:R-:W-:Y:S01]  /*4910*/  R2UR UR4, R0 ;  /* 0x00000000000472ca */ /* 0x000fe200000e0000 */
[----:B------:R-:W-:Y:S01]  /*4920*/  VOTEU.ANY UR5, UPT, PT ;  /* 0x0000000000057886 */ /* 0x000fe200038e0100 */
[----:B------:R-:W1:Y:S01]  /*4930*/  S2R R0, SR_LANEID ;  /* 0x0000000000007919 */ /* 0x000e620000000000 */
[----:B------:R-:W-:-:S10]  /*4940*/  UFLO.U32 UR5, UR5 ;  /* 0x00000005000572bd */ /* 0x000fd400080e0000 */
[----:B------:R-:W-:-:S06]  /*4950*/  ULOP3.LUT UR4, URZ, UR4, URZ, 0x33, !UPT ;  /* 0x00000004ff047292 */ /* 0x000fcc000f8e33ff */
[----:B------:R-:W-:-:S04]  /*4960*/  IMAD.U32 R2, RZ, RZ, UR4 ;  /* 0x00000004ff027e24 */ /* 0x000fc8000f8e00ff */
[----:B------:R-:W2:Y:S02]  /*4970*/  REDUX UR7, R2 ;  /* 0x00000000020773c4 */ /* 0x000ea40000000000 */
[----:B------:R3:W-:Y:S01]  /*4980*/  UTCATOMSWS.AND URZ, UR4 ;  /* 0x0000000400ff79e3 */ /* 0x0007e20008000000 */
[----:B-1----:R-:W-:Y:S01]  /*4990*/  ISETP.EQ.U32.AND P0, PT, R0, UR5, PT ;  /* 0x0000000500007c0c */ /* 0x002fe2000bf02070 */
[----:B--2---:R-:W-:-:S12]  /*49a0*/  IMAD.U32 R0, RZ, RZ, UR7 ;  /* 0x00000007ff007e24 */ /* 0x004fd8000f8e00ff */
[----:B------:R3:W-:Y:S01]  /*49b0*/  @P0 ATOMS.AND RZ, [UR6], R0 ;  /* 0x00000000ffff098c */ /* 0x0007e2000a800006 */
[----:B------:R-:W-:Y:S05]  /*49c0*/  BRA `(.L_x_13) ;  /* 0x0000000000147947 */ /* 0x000fea0003800000 */
.L_x_15:
[----:B------:R-:W-:-:S07]  /*49d0*/  MOV R2, 0x49f0 ;  /* 0x000049f000027802 */ /* 0x000fce0000000f00 */
[----:B0-----:R-:W-:Y:S05]  /*49e0*/  CALL.REL.NOINC `($__internal_0_$__cuda_sm10x_tcgen05_guardrail_trap_col_being_dealloced_not_returned_by_alloc) ;  /* 0x00000000002c7944 */ /* 0x001fea0003c00000 */
[----:B------:R-:W-:Y:S05]  /*49f0*/  BRA `(.L_x_13) ;  /* 0x0000000000087947 */ /* 0x000fea0003800000 */
.L_x_14:
[----:B------:R-:W-:-:S07]  /*4a00*/  MOV R2, 0x4a20 ;  /* 0x00004a2000027802 */ /* 0x000fce0000000f00 */
[----:B0-----:R-:W-:Y:S05]  /*4a10*/  CALL.REL.NOINC `($__internal_2_$__cuda_sm10x_tcgen05_guardrail_trap_unallocated_columns_being_dealloced) ;  /* 0x0000000000387944 */ /* 0x001fea0003c00000 */
.L_x_13:
[----:B------:R-:W-:Y:S01]  /*4a20*/  NOP ;  /* 0x0000000000007918 */ /* 0x000fe20000000000 */
[----:B---3--:R-:W-:Y:S05]  /*4a30*/  EXIT ;  /* 0x000000000000794d */ /* 0x008fea0003800000 */
.L_x_8:
[----:B------:R-:W0:Y:S02]  /*4a40*/  SYNCS.PHASECHK.TRANS64.TRYWAIT P2, [UR15], R66 ;  /* 0x00000042ff0075a7 */ /* 0x000e24000804110f */
[----:B0-----:R-:W-:Y:S05]  /*4a50*/  @!P2 BRA `(.L_x_8) ;  /* 0xfffffffc00f8a947 */ /* 0x001fea000383ffff */
[----:B------:R-:W-:Y:S05]  /*4a60*/  BRA `(.L_x_16) ;  /* 0xffffffe400e47947 */ /* 0x000fea000383ffff */
.L_x_12:
[----:B------:R-:W1:Y:S02]  /*4a70*/  SYNCS.PHASECHK.TRANS64.TRYWAIT P0, [UR15], R4 ;  /* 0x00000004ff0075a7 */ /* 0x000e64000800110f */
[----:B-1----:R-:W-:Y:S05]  /*4a80*/  @!P0 BRA `(.L_x_12) ;  /* 0xfffffffc00f88947 */ /* 0x002fea000383ffff */
[----:B------:R-:W-:Y:S05]  /*4a90*/  BRA `(.L_x_11) ;  /* 0xfffffff000607947 */ /* 0x000fea000383ffff */
        .weak           $__internal_0_$__cuda_sm10x_tcgen05_guardrail_trap_col_being_dealloced_not_returned_by_alloc
        .type           $__internal_0_$__cuda_sm10x_tcgen05_guardrail_trap_col_being_dealloced_not_returned_by_alloc,@function
        .size           $__internal_0_$__cuda_sm10x_tcgen05_guardrail_trap_col_being_dealloced_not_returned_by_alloc,($__internal_1_$__cuda_sm10x_tcgen05_guardrail_trap_phase_invalid_during_alloc - $__internal_0_$__cuda_sm10x_tcgen05_guardrail_trap_col_being_dealloced_not_returned_by_alloc)
$__internal_0_$__cuda_sm10x_tcgen05_guardrail_trap_col_being_dealloced_not_returned_by_alloc:
[----:B------:R-:W-:Y:S05]  /*4aa0*/  BPT.TRAP 0x1 ;  /* 0x000000040000795c */ /* 0x000fea0000300000 */
[----:B------:R-:W-:-:S04]  /*4ab0*/  IMAD.MOV.U32 R3, RZ, RZ, 0x0 ;  /* 0x00000000ff037424 */ /* 0x000fc800078e00ff */
[----:B------:R-:W-:Y:S05]  /*4ac0*/  RET.REL.NODEC R2 `(matmul_kernel) ;  /* 0xffffffb4024c7950 */ /* 0x000fea0003c3ffff */
        .weak           $__internal_1_$__cuda_sm10x_tcgen05_guardrail_trap_phase_invalid_during_alloc
        .type           $__internal_1_$__cuda_sm10x_tcgen05_guardrail_trap_phase_invalid_during_alloc,@function
        .size           $__internal_1_$__cuda_sm10x_tcgen05_guardrail_trap_phase_invalid_during_alloc,($__internal_2_$__cuda_sm10x_tcgen05_guardrail_trap_unallocated_columns_being_dealloced - $__internal_1_$__cuda_sm10x_tcgen05_guardrail_trap_phase_invalid_during_alloc)
$__internal_1_$__cuda_sm10x_tcgen05_guardrail_trap_phase_invalid_during_alloc:
[----:B------:R-:W-:Y:S05]  /*4ad0*/  BPT.TRAP 0x1 ;  /* 0x000000040000795c */ /* 0x000fea0000300000 */
[----:B------:R-:W-:-:S04]  /*4ae0*/  IMAD.MOV.U32 R3, RZ, RZ, 0x0 ;  /* 0x00000000ff037424 */ /* 0x000fc800078e00ff */
[----:B------:R-:W-:Y:S05]  /*4af0*/  RET.REL.NODEC R2 `(matmul_kernel) ;  /* 0xffffffb402407950 */ /* 0x000fea0003c3ffff */
        .weak           $__internal_2_$__cuda_sm10x_tcgen05_guardrail_trap_unallocated_columns_being_dealloced
        .type           $__internal_2_$__cuda_sm10x_tcgen05_guardrail_trap_unallocated_columns_being_dealloced,@function
        .size           $__internal_2_$__cuda_sm10x_tcgen05_guardrail_trap_unallocated_columns_being_dealloced,(.L_x_20 - $__internal_2_$__cuda_sm10x_tcgen05_guardrail_trap_unallocated_columns_being_dealloced)
$__internal_2_$__cuda_sm10x_tcgen05_guardrail_trap_unallocated_columns_being_dealloced:
[----:B------:R-:W-:Y:S05]  /*4b00*/  BPT.TRAP 0x1 ;  /* 0x000000040000795c */ /* 0x000fea0000300000 */
[----:B------:R-:W-:-:S04]  /*4b10*/  IMAD.MOV.U32 R3, RZ, RZ, 0x0 ;  /* 0x00000000ff037424 */ /* 0x000fc800078e00ff */
[----:B------:R-:W-:Y:S05]  /*4b20*/  RET.REL.NODEC R2 `(matmul_kernel) ;  /* 0xffffffb402347950 */ /* 0x000fea0003c3ffff */
.L_x_17:
[----:B------:R-:W-:-:S00]  /*4b30*/  BRA `(.L_x_17) ;  /* 0xfffffffc00fc7947 */ /* 0x000fc0000383ffff */
[----:B------:R-:W-:-:S00]  /*4b40*/  NOP ;  /* 0x0000000000007918 */ /* 0x000fc00000000000 */
        /* <DEDUP_REMOVED lines=11> */
.L_x_20:


//--------------------- .nv.shared.matmul_kernel  --------------------------
	.section	.nv.shared.matmul_kernel,"aw",@nobits
	.sectionflags	@""
	.align	16
	.zero		1024


//--------------------- .nv.shared.reserved.0     --------------------------
	.section	.nv.shared.reserved.0,"aw",@nobits
	.align	8
	.weak		__nv_reservedSMEM_offset_0_alias
	.size		__nv_reservedSMEM_offset_0_alias, 0, 64
	.other		__nv_reservedSMEM_offset_0_alias,@"STO_CUDA_RESERVED_SHARED STV_DEFAULT"
__nv_reservedSMEM_offset_0_alias:
	.zero		0
.nv.shared.reserved.0:
	.zero		64
	.weak		__nv_reservedSMEM_allocation_phase
	.type		__nv_reservedSMEM_allocation_phase,@object
	.size		__nv_reservedSMEM_allocation_phase,(.L_0 - __nv_reservedSMEM_allocation_phase)
__nv_reservedSMEM_allocation_phase:
	.zero		1
.L_0:
	.zero		7
	.weak		__nv_reservedSMEM_devtool_atexit_pc
	.type		__nv_reservedSMEM_devtool_atexit_pc,@object
	.size		__nv_reservedSMEM_devtool_atexit_pc,(__nv_reservedSMEM_allocation_mask - __nv_reservedSMEM_devtool_atexit_pc)
__nv_reservedSMEM_devtool_atexit_pc:
	.zero		8
	.weak		__nv_reservedSMEM_allocation_mask
	.type		__nv_reservedSMEM_allocation_mask,@object
	.size		__nv_reservedSMEM_allocation_mask,(.L_2 - __nv_reservedSMEM_allocation_mask)
__nv_reservedSMEM_allocation_mask:
	.zero		4
.L_2:


//--------------------- .nv.constant0.matmul_kernel --------------------------
	.section	.nv.constant0.matmul_kernel,"a",@progbits
	.sectionflags	@""
	.align	4
.nv.constant0.matmul_kernel:
	.zero		976


//--------------------- SYMBOLS --------------------------

	.type		.nv.reservedSmem.offset0,@object
	.size		.nv.reservedSmem.offset0,0x4
	.type		.nv.reservedSmem.cap,@object
	.size		.nv.reservedSmem.cap,0x4
